//
// Generated by NVIDIA NVVM Compiler
//
// Compiler Build ID: CL-36424714
// Cuda compilation tools, release 13.0, V13.0.88
// Based on NVVM 20.0.0
//

.version 9.0
.target sm_100
.address_size 64

	// .globl	_Z14buildLutKernelPiPhi
// _ZZ14buildLutKernelPiPhiE9warp_smem has been demoted
// _ZZ14buildLutKernelPiPhiE9hist_smem has been demoted

.visible .entry _Z14buildLutKernelPiPhi(
	.param .u64 .ptr .align 1 _Z14buildLutKernelPiPhi_param_0,
	.param .u64 .ptr .align 1 _Z14buildLutKernelPiPhi_param_1,
	.param .u32 _Z14buildLutKernelPiPhi_param_2
)
{
	.reg .pred 	%p<41>;
	.reg .b16 	%rs<2>;
	.reg .b32 	%r<256>;
	.reg .b64 	%rd<9>;
	// demoted variable
	.shared .align 4 .b8 _ZZ14buildLutKernelPiPhiE9warp_smem[32];
	// demoted variable
	.shared .align 4 .b8 _ZZ14buildLutKernelPiPhiE9hist_smem[1056];
	ld.param.u64 	%rd4, [_Z14buildLutKernelPiPhi_param_0];
	ld.param.u64 	%rd3, [_Z14buildLutKernelPiPhi_param_1];
	ld.param.u32 	%r10, [_Z14buildLutKernelPiPhi_param_2];
	cvta.to.global.u64 	%rd1, %rd4;
	mov.u32 	%r1, %tid.x;
	shr.u32 	%r2, %r1, 5;
	and.b32  	%r11, %r1, 31;
	mul.wide.u32 	%rd5, %r1, 4;
	add.s64 	%rd6, %rd1, %rd5;
	ld.global.u32 	%r12, [%rd6];
	mov.u32 	%r13, _ZZ14buildLutKernelPiPhiE9hist_smem;
	mad.lo.s32 	%r14, %r2, 132, %r13;
	shl.b32 	%r15, %r1, 2;
	and.b32  	%r16, %r15, 124;
	add.s32 	%r3, %r14, %r16;
	st.shared.u32 	[%r3], %r12;
	setp.gt.s32 	%p1, %r12, 0;
	selp.b32 	%r17, %r1, 256, %p1;
	bar.sync 	0;
	shfl.sync.down.b32	%r18|%p2, %r17, 16, 31, -1;
	setp.lt.u32 	%p3, %r11, 16;
	min.s32 	%r19, %r17, %r18;
	selp.b32 	%r20, %r19, %r17, %p3;
	shfl.sync.down.b32	%r21|%p4, %r20, 8, 31, -1;
	setp.lt.u32 	%p5, %r11, 8;
	min.s32 	%r22, %r20, %r21;
	selp.b32 	%r23, %r22, %r20, %p5;
	shfl.sync.down.b32	%r24|%p6, %r23, 4, 31, -1;
	setp.lt.u32 	%p7, %r11, 4;
	min.s32 	%r25, %r23, %r24;
	selp.b32 	%r26, %r25, %r23, %p7;
	shfl.sync.down.b32	%r27|%p8, %r26, 2, 31, -1;
	setp.lt.u32 	%p9, %r11, 2;
	min.s32 	%r28, %r26, %r27;
	selp.b32 	%r29, %r28, %r26, %p9;
	shfl.sync.down.b32	%r30|%p10, %r29, 1, 31, -1;
	setp.ne.s32 	%p11, %r11, 0;
	min.s32 	%r4, %r29, %r30;
	@%p11 bra 	$L__BB0_2;
	shl.b32 	%r31, %r2, 2;
	mov.u32 	%r32, _ZZ14buildLutKernelPiPhiE9warp_smem;
	add.s32 	%r33, %r32, %r31;
	st.shared.u32 	[%r33], %r4;
$L__BB0_2:
	bar.sync 	0;
	setp.gt.u32 	%p12, %r1, 7;
	@%p12 bra 	$L__BB0_5;
	mov.u32 	%r35, _ZZ14buildLutKernelPiPhiE9warp_smem;
	add.s32 	%r36, %r35, %r15;
	ld.shared.u32 	%r37, [%r36];
	shfl.sync.down.b32	%r38|%p13, %r37, 4, 31, 255;
	setp.lt.u32 	%p14, %r1, 4;
	min.s32 	%r39, %r37, %r38;
	selp.b32 	%r40, %r39, %r37, %p14;
	shfl.sync.down.b32	%r41|%p15, %r40, 2, 31, 255;
	setp.lt.u32 	%p16, %r1, 2;
	min.s32 	%r42, %r40, %r41;
	selp.b32 	%r43, %r42, %r40, %p16;
	shfl.sync.down.b32	%r44|%p17, %r43, 1, 31, 255;
	setp.ne.s32 	%p18, %r1, 0;
	min.s32 	%r5, %r43, %r44;
	@%p18 bra 	$L__BB0_5;
	st.shared.u32 	[_ZZ14buildLutKernelPiPhiE9warp_smem], %r5;
$L__BB0_5:
	bar.sync 	0;
	ld.shared.u32 	%r6, [_ZZ14buildLutKernelPiPhiE9warp_smem];
	shr.s32 	%r45, %r6, 5;
	mad.lo.s32 	%r47, %r45, 132, %r13;
	shl.b32 	%r48, %r6, 2;
	and.b32  	%r49, %r48, 124;
	add.s32 	%r7, %r47, %r49;
	ld.shared.u32 	%r50, [%r7];
	setp.ne.s32 	%p19, %r50, %r10;
	@%p19 bra 	$L__BB0_8;
	cvt.u64.u32 	%rd7, %r1;
	cvta.to.global.u64 	%rd8, %rd3;
	add.s64 	%rd2, %rd8, %rd7;
	mov.b16 	%rs1, 0;
	st.global.u8 	[%rd2], %rs1;
	setp.ne.s32 	%p40, %r1, %r6;
	@%p40 bra 	$L__BB0_48;
	st.global.u8 	[%rd2], %r1;
	bra.uni 	$L__BB0_48;
$L__BB0_8:
	setp.ne.s32 	%p20, %r1, 0;
	@%p20 bra 	$L__BB0_10;
	mov.b32 	%r51, 0;
	st.shared.u32 	[%r7], %r51;
$L__BB0_10:
	bar.sync 	0;
	setp.gt.u32 	%p21, %r1, 127;
	@%p21 bra 	$L__BB0_12;
	shl.b32 	%r52, %r1, 1;
	sub.s32 	%r53, 255, %r52;
	sub.s32 	%r54, 254, %r52;
	shr.u32 	%r55, %r54, 5;
	mad.lo.s32 	%r57, %r55, 132, %r13;
	shl.b32 	%r58, %r54, 2;
	and.b32  	%r59, %r58, 120;
	add.s32 	%r60, %r57, %r59;
	ld.shared.u32 	%r61, [%r60];
	shr.u32 	%r62, %r53, 5;
	mad.lo.s32 	%r63, %r62, 132, %r13;
	shl.b32 	%r64, %r53, 2;
	and.b32  	%r65, %r64, 124;
	add.s32 	%r66, %r63, %r65;
	ld.shared.u32 	%r67, [%r66];
	add.s32 	%r68, %r67, %r61;
	st.shared.u32 	[%r66], %r68;
$L__BB0_12:
	bar.sync 	0;
	setp.gt.u32 	%p22, %r1, 63;
	@%p22 bra 	$L__BB0_14;
	sub.s32 	%r70, 255, %r15;
	sub.s32 	%r71, 253, %r15;
	shr.u32 	%r72, %r71, 5;
	mad.lo.s32 	%r74, %r72, 132, %r13;
	shl.b32 	%r75, %r71, 2;
	and.b32  	%r76, %r75, 116;
	add.s32 	%r77, %r74, %r76;
	ld.shared.u32 	%r78, [%r77];
	shr.u32 	%r79, %r70, 5;
	mad.lo.s32 	%r80, %r79, 132, %r13;
	shl.b32 	%r81, %r70, 2;
	and.b32  	%r82, %r81, 124;
	add.s32 	%r83, %r80, %r82;
	ld.shared.u32 	%r84, [%r83];
	add.s32 	%r85, %r84, %r78;
	st.shared.u32 	[%r83], %r85;
$L__BB0_14:
	bar.sync 	0;
	setp.gt.u32 	%p23, %r1, 31;
	@%p23 bra 	$L__BB0_16;
	shl.b32 	%r86, %r1, 3;
	sub.s32 	%r87, 255, %r86;
	sub.s32 	%r88, 251, %r86;
	shr.u32 	%r89, %r88, 5;
	mad.lo.s32 	%r91, %r89, 132, %r13;
	shl.b32 	%r92, %r88, 2;
	and.b32  	%r93, %r92, 108;
	add.s32 	%r94, %r91, %r93;
	ld.shared.u32 	%r95, [%r94];
	shr.u32 	%r96, %r87, 5;
	mad.lo.s32 	%r97, %r96, 132, %r13;
	shl.b32 	%r98, %r87, 2;
	and.b32  	%r99, %r98, 124;
	add.s32 	%r100, %r97, %r99;
	ld.shared.u32 	%r101, [%r100];
	add.s32 	%r102, %r101, %r95;
	st.shared.u32 	[%r100], %r102;
$L__BB0_16:
	bar.sync 	0;
	setp.gt.u32 	%p24, %r1, 15;
	@%p24 bra 	$L__BB0_18;
	shl.b32 	%r103, %r1, 4;
	sub.s32 	%r104, 255, %r103;
	sub.s32 	%r105, 247, %r103;
	shr.u32 	%r106, %r105, 5;
	mad.lo.s32 	%r108, %r106, 132, %r13;
	shl.b32 	%r109, %r105, 2;
	and.b32  	%r110, %r109, 92;
	add.s32 	%r111, %r108, %r110;
	ld.shared.u32 	%r112, [%r111];
	shr.u32 	%r113, %r104, 5;
	mad.lo.s32 	%r114, %r113, 132, %r13;
	shl.b32 	%r115, %r104, 2;
	and.b32  	%r116, %r115, 124;
	add.s32 	%r117, %r114, %r116;
	ld.shared.u32 	%r118, [%r117];
	add.s32 	%r119, %r118, %r112;
	st.shared.u32 	[%r117], %r119;
$L__BB0_18:
	setp.gt.u32 	%p25, %r1, 7;
	bar.sync 	0;
	neg.s32 	%r120, %r1;
	mad.lo.s32 	%r8, %r120, 132, %r13;
	@%p25 bra 	$L__BB0_20;
	ld.shared.u32 	%r122, [%r8+984];
	ld.shared.u32 	%r123, [%r8+1048];
	add.s32 	%r124, %r123, %r122;
	st.shared.u32 	[%r8+1048], %r124;
$L__BB0_20:
	bar.sync 	0;
	setp.gt.u32 	%p26, %r1, 3;
	@%p26 bra 	$L__BB0_22;
	shl.b32 	%r125, %r1, 6;
	sub.s32 	%r126, 224, %r125;
	sub.s32 	%r127, 192, %r125;
	shr.u32 	%r128, %r127, 5;
	mad.lo.s32 	%r130, %r128, 132, %r13;
	ld.shared.u32 	%r131, [%r130+124];
	shr.u32 	%r132, %r126, 5;
	mad.lo.s32 	%r133, %r132, 132, %r13;
	ld.shared.u32 	%r134, [%r133+124];
	add.s32 	%r135, %r134, %r131;
	st.shared.u32 	[%r133+124], %r135;
$L__BB0_22:
	bar.sync 	0;
	setp.gt.u32 	%p27, %r1, 1;
	@%p27 bra 	$L__BB0_24;
	shl.b32 	%r136, %r1, 7;
	sub.s32 	%r137, 224, %r136;
	sub.s32 	%r138, 160, %r136;
	shr.u32 	%r139, %r138, 5;
	mad.lo.s32 	%r141, %r139, 132, %r13;
	ld.shared.u32 	%r142, [%r141+124];
	shr.u32 	%r143, %r137, 5;
	mad.lo.s32 	%r144, %r143, 132, %r13;
	ld.shared.u32 	%r145, [%r144+124];
	add.s32 	%r146, %r145, %r142;
	st.shared.u32 	[%r144+124], %r146;
$L__BB0_24:
	setp.ne.s32 	%p28, %r1, 0;
	bar.sync 	0;
	@%p28 bra 	$L__BB0_26;
	ld.shared.u32 	%r147, [_ZZ14buildLutKernelPiPhiE9hist_smem+520];
	ld.shared.u32 	%r148, [_ZZ14buildLutKernelPiPhiE9hist_smem+1048];
	add.s32 	%r149, %r148, %r147;
	st.shared.u32 	[_ZZ14buildLutKernelPiPhiE9hist_smem+1048], %r149;
$L__BB0_26:
	setp.ne.s32 	%p29, %r1, 0;
	bar.sync 	0;
	@%p29 bra 	$L__BB0_28;
	mov.b32 	%r150, 0;
	st.shared.u32 	[_ZZ14buildLutKernelPiPhiE9hist_smem+1048], %r150;
$L__BB0_28:
	setp.ne.s32 	%p30, %r1, 0;
	@%p30 bra 	$L__BB0_30;
	ld.shared.u32 	%r151, [_ZZ14buildLutKernelPiPhiE9hist_smem+520];
	ld.shared.u32 	%r152, [_ZZ14buildLutKernelPiPhiE9hist_smem+1048];
	st.shared.u32 	[_ZZ14buildLutKernelPiPhiE9hist_smem+520], %r152;
	add.s32 	%r153, %r152, %r151;
	st.shared.u32 	[_ZZ14buildLutKernelPiPhiE9hist_smem+1048], %r153;
$L__BB0_30:
	setp.gt.u32 	%p31, %r1, 1;
	bar.sync 	0;
	@%p31 bra 	$L__BB0_32;
	shl.b32 	%r154, %r1, 7;
	sub.s32 	%r155, 224, %r154;
	sub.s32 	%r156, 160, %r154;
	shr.u32 	%r157, %r156, 5;
	mad.lo.s32 	%r159, %r157, 132, %r13;
	ld.shared.u32 	%r160, [%r159+124];
	shr.u32 	%r161, %r155, 5;
	mad.lo.s32 	%r162, %r161, 132, %r13;
	ld.shared.u32 	%r163, [%r162+124];
	st.shared.u32 	[%r159+124], %r163;
	add.s32 	%r164, %r163, %r160;
	st.shared.u32 	[%r162+124], %r164;
$L__BB0_32:
	setp.gt.u32 	%p32, %r1, 3;
	bar.sync 	0;
	@%p32 bra 	$L__BB0_34;
	shl.b32 	%r165, %r1, 6;
	sub.s32 	%r166, 224, %r165;
	sub.s32 	%r167, 192, %r165;
	shr.u32 	%r168, %r167, 5;
	mad.lo.s32 	%r170, %r168, 132, %r13;
	ld.shared.u32 	%r171, [%r170+124];
	shr.u32 	%r172, %r166, 5;
	mad.lo.s32 	%r173, %r172, 132, %r13;
	ld.shared.u32 	%r174, [%r173+124];
	st.shared.u32 	[%r170+124], %r174;
	add.s32 	%r175, %r174, %r171;
	st.shared.u32 	[%r173+124], %r175;
$L__BB0_34:
	setp.gt.u32 	%p33, %r1, 7;
	bar.sync 	0;
	@%p33 bra 	$L__BB0_36;
	ld.shared.u32 	%r176, [%r8+984];
	ld.shared.u32 	%r177, [%r8+1048];
	st.shared.u32 	[%r8+984], %r177;
	add.s32 	%r178, %r177, %r176;
	st.shared.u32 	[%r8+1048], %r178;
$L__BB0_36:
	setp.gt.u32 	%p34, %r1, 15;
	bar.sync 	0;
	@%p34 bra 	$L__BB0_38;
	shl.b32 	%r179, %r1, 4;
	sub.s32 	%r180, 255, %r179;
	sub.s32 	%r181, 247, %r179;
	shr.u32 	%r182, %r181, 5;
	mad.lo.s32 	%r184, %r182, 132, %r13;
	shl.b32 	%r185, %r181, 2;
	and.b32  	%r186, %r185, 92;
	add.s32 	%r187, %r184, %r186;
	ld.shared.u32 	%r188, [%r187];
	shr.u32 	%r189, %r180, 5;
	mad.lo.s32 	%r190, %r189, 132, %r13;
	shl.b32 	%r191, %r180, 2;
	and.b32  	%r192, %r191, 124;
	add.s32 	%r193, %r190, %r192;
	ld.shared.u32 	%r194, [%r193];
	st.shared.u32 	[%r187], %r194;
	add.s32 	%r195, %r194, %r188;
	st.shared.u32 	[%r193], %r195;
$L__BB0_38:
	setp.gt.u32 	%p35, %r1, 31;
	bar.sync 	0;
	@%p35 bra 	$L__BB0_40;
	shl.b32 	%r196, %r1, 3;
	sub.s32 	%r197, 255, %r196;
	sub.s32 	%r198, 251, %r196;
	shr.u32 	%r199, %r198, 5;
	mad.lo.s32 	%r201, %r199, 132, %r13;
	shl.b32 	%r202, %r198, 2;
	and.b32  	%r203, %r202, 108;
	add.s32 	%r204, %r201, %r203;
	ld.shared.u32 	%r205, [%r204];
	shr.u32 	%r206, %r197, 5;
	mad.lo.s32 	%r207, %r206, 132, %r13;
	shl.b32 	%r208, %r197, 2;
	and.b32  	%r209, %r208, 124;
	add.s32 	%r210, %r207, %r209;
	ld.shared.u32 	%r211, [%r210];
	st.shared.u32 	[%r204], %r211;
	add.s32 	%r212, %r211, %r205;
	st.shared.u32 	[%r210], %r212;
$L__BB0_40:
	setp.gt.u32 	%p36, %r1, 63;
	bar.sync 	0;
	@%p36 bra 	$L__BB0_42;
	sub.s32 	%r214, 255, %r15;
	sub.s32 	%r215, 253, %r15;
	shr.u32 	%r216, %r215, 5;
	mad.lo.s32 	%r218, %r216, 132, %r13;
	shl.b32 	%r219, %r215, 2;
	and.b32  	%r220, %r219, 116;
	add.s32 	%r221, %r218, %r220;
	ld.shared.u32 	%r222, [%r221];
	shr.u32 	%r223, %r214, 5;
	mad.lo.s32 	%r224, %r223, 132, %r13;
	shl.b32 	%r225, %r214, 2;
	and.b32  	%r226, %r225, 124;
	add.s32 	%r227, %r224, %r226;
	ld.shared.u32 	%r228, [%r227];
	st.shared.u32 	[%r221], %r228;
	add.s32 	%r229, %r228, %r222;
	st.shared.u32 	[%r227], %r229;
$L__BB0_42:
	setp.gt.u32 	%p37, %r1, 127;
	bar.sync 	0;
	@%p37 bra 	$L__BB0_44;
	shl.b32 	%r230, %r1, 1;
	sub.s32 	%r231, 255, %r230;
	sub.s32 	%r232, 254, %r230;
	shr.u32 	%r233, %r232, 5;
	mad.lo.s32 	%r235, %r233, 132, %r13;
	shl.b32 	%r236, %r232, 2;
	and.b32  	%r237, %r236, 120;
	add.s32 	%r238, %r235, %r237;
	ld.shared.u32 	%r239, [%r238];
	shr.u32 	%r240, %r231, 5;
	mad.lo.s32 	%r241, %r240, 132, %r13;
	shl.b32 	%r242, %r231, 2;
	and.b32  	%r243, %r242, 124;
	add.s32 	%r244, %r241, %r243;
	ld.shared.u32 	%r245, [%r244];
	st.shared.u32 	[%r238], %r245;
	add.s32 	%r246, %r245, %r239;
	st.shared.u32 	[%r244], %r246;
$L__BB0_44:
	setp.eq.s32 	%p38, %r1, 0;
	bar.sync 	0;
	ld.shared.u32 	%r9, [%r3];
	bar.sync 	0;
	@%p38 bra 	$L__BB0_47;
	add.s32 	%r247, %r1, -1;
	shr.u32 	%r248, %r247, 5;
	mad.lo.s32 	%r250, %r248, 132, %r13;
	shl.b32 	%r251, %r247, 2;
	and.b32  	%r252, %r251, 124;
	add.s32 	%r253, %r250, %r252;
	st.shared.u32 	[%r253], %r9;
	setp.ne.s32 	%p39, %r1, 255;
	@%p39 bra 	$L__BB0_47;
	ld.global.u32 	%r254, [%rd1+1020];
	add.s32 	%r255, %r254, %r9;
	st.shared.u32 	[_ZZ14buildLutKernelPiPhiE9hist_smem+1048], %r255;
$L__BB0_47:
	bar.sync 	0;
$L__BB0_48:
	ret;

}


// ===== COMPILED SASS (sm_100) =====

	.target	sm_100

	.elftype	@"ET_EXEC"


//--------------------- .note.nv.tkinfo           --------------------------
	.section	.note.nv.tkinfo,"",@"SHT_NOTE"
	.sectionflags	@"SHF_NOTE_NV_TKINFO"
	.tkinfo
        /*0018*/ 	.word	0x00000002
        /*0030*/ 	.string	""
        /*0030*/ 	.string	"ptxas"
        /*0030*/ 	.string	"Cuda compilation tools, release 13.0, V13.0.88"
        /*0030*/ 	.string	"Build cuda_13.0.r13.0/compiler.36424714_0"
        /*0030*/ 	.string	"-arch sm_100 -m 64 "



//--------------------- .note.nv.cuinfo           --------------------------
	.section	.note.nv.cuinfo,"",@"SHT_NOTE"
	.sectionflags	@"SHF_NOTE_NV_CUINFO"
        /*0018*/ 	.short	0x0002
        /*001a*/ 	.short	0x0064
        /*001c*/ 	.short	0x0082
	.zero		2


//--------------------- .nv.info                  --------------------------
	.section	.nv.info,"",@"SHT_CUDA_INFO"
	.align	4


	//----- nvinfo : EIATTR_REGCOUNT
	.align		4
        /*0000*/ 	.byte	0x04, 0x2f
        /*0002*/ 	.short	(.L_1 - .L_0)
	.align		4
.L_0:
        /*0004*/ 	.word	index@(_Z14buildLutKernelPiPhi)
        /*0008*/ 	.word	0x00000011


	//----- nvinfo : EIATTR_FRAME_SIZE
	.align		4
.L_1:
        /*000c*/ 	.byte	0x04, 0x11
        /*000e*/ 	.short	(.L_3 - .L_2)
	.align		4
.L_2:
        /*0010*/ 	.word	index@(_Z14buildLutKernelPiPhi)
        /*0014*/ 	.word	0x00000000


	//----- nvinfo : EIATTR_MIN_STACK_SIZE
	.align		4
.L_3:
        /*0018*/ 	.byte	0x04, 0x12
        /*001a*/ 	.short	(.L_5 - .L_4)
	.align		4
.L_4:
        /*001c*/ 	.word	index@(_Z14buildLutKernelPiPhi)
        /*0020*/ 	.word	0x00000000
.L_5:


//--------------------- .nv.compat                --------------------------
	.section	.nv.compat,"",@"SHT_CUDA_COMPAT_INFO"
	.align	4
        /*0000*/ 	.byte	0x02, 0x09, 0x00, 0x00, 0x02, 0x02, 0x01, 0x00, 0x02, 0x05, 0x05, 0x00, 0x03, 0x07, 0x01, 0x01
        /*0010*/ 	.byte	0x02, 0x03, 0x00, 0x00, 0x02, 0x06, 0x01, 0x00, 0x04, 0x0b, 0x08, 0x00, 0x09, 0x00, 0x00, 0x00
        /*0020*/ 	.byte	0x00, 0x00, 0x00, 0x00


//--------------------- .nv.info._Z14buildLutKernelPiPhi --------------------------
	.section	.nv.info._Z14buildLutKernelPiPhi,"",@"SHT_CUDA_INFO"
	.sectionflags	@""
	.align	4


	//----- nvinfo : EIATTR_CUDA_API_VERSION
	.align		4
        /*0000*/ 	.byte	0x04, 0x37
        /*0002*/ 	.short	(.L_7 - .L_6)
.L_6:
        /*0004*/ 	.word	0x00000082


	//----- nvinfo : EIATTR_KPARAM_INFO
	.align		4
.L_7:
        /*0008*/ 	.byte	0x04, 0x17
        /*000a*/ 	.short	(.L_9 - .L_8)
.L_8:
        /*000c*/ 	.word	0x00000000
        /*0010*/ 	.short	0x0002
        /*0012*/ 	.short	0x0010
        /*0014*/ 	.byte	0x00, 0xf0, 0x11, 0x00


	//----- nvinfo : EIATTR_KPARAM_INFO
	.align		4
.L_9:
        /*0018*/ 	.byte	0x04, 0x17
        /*001a*/ 	.short	(.L_11 - .L_10)
.L_10:
        /*001c*/ 	.word	0x00000000
        /*0020*/ 	.short	0x0001
        /*0022*/ 	.short	0x0008
        /*0024*/ 	.byte	0x00, 0xf5, 0x21, 0x00


	//----- nvinfo : EIATTR_KPARAM_INFO
	.align		4
.L_11:
        /*0028*/ 	.byte	0x04, 0x17
        /*002a*/ 	.short	(.L_13 - .L_12)
.L_12:
        /*002c*/ 	.word	0x00000000
        /*0030*/ 	.short	0x0000
        /*0032*/ 	.short	0x0000
        /*0034*/ 	.byte	0x00, 0xf5, 0x21, 0x00


	//----- nvinfo : EIATTR_SPARSE_MMA_MASK
	.align		4
.L_13:
        /*0038*/ 	.byte	0x03, 0x50
        /*003a*/ 	.short	0x0000


	//----- nvinfo : EIATTR_MAXREG_COUNT
	.align		4
        /*003c*/ 	.byte	0x03, 0x1b
        /*003e*/ 	.short	0x00ff


	//----- nvinfo : EIATTR_NUM_BARRIERS
	.align		4
        /*0040*/ 	.byte	0x02, 0x4c
        /*0042*/ 	.byte	0x01
	.zero		1


	//----- nvinfo : EIATTR_MERCURY_ISA_VERSION
	.align		4
        /*0044*/ 	.byte	0x03, 0x5f
        /*0046*/ 	.short	0x0101


	//----- nvinfo : EIATTR_COOP_GROUP_MASK_REGIDS
	.align		4
        /*0048*/ 	.byte	0x04, 0x29
        /*004a*/ 	.short	(.L_15 - .L_14)


	//   ....[0]....
.L_14:
        /*004c*/ 	.word	0xffffffff


	//   ....[1]....
        /*0050*/ 	.word	0xffffffff


	//   ....[2]....
        /*0054*/ 	.word	0xffffffff


	//   ....[3]....
        /*0058*/ 	.word	0xffffffff


	//   ....[4]....
        /*005c*/ 	.word	0xffffffff


	//   ....[5]....
        /*0060*/ 	.word	0x0500000a


	//   ....[6]....
        /*0064*/ 	.word	0x0500000c


	//   ....[7]....
        /*0068*/ 	.word	0x0500000e


	//   ....[8]....
        /*006c*/ 	.word	0x0500000a


	//   ....[9]....
        /*0070*/ 	.word	0x0500000a


	//   ....[10]....
        /*0074*/ 	.word	0x0500000a


	//----- nvinfo : EIATTR_COOP_GROUP_INSTR_OFFSETS
	.align		4
.L_15:
        /*0078*/ 	.byte	0x04, 0x28
        /*007a*/ 	.short	(.L_17 - .L_16)


	//   ....[0]....
.L_16:
        /*007c*/ 	.word	0x000000e0


	//   ....[1]....
        /*0080*/ 	.word	0x00000110


	//   ....[2]....
        /*0084*/ 	.word	0x00000140


	//   ....[3]....
        /*0088*/ 	.word	0x00000180


	//   ....[4]....
        /*008c*/ 	.word	0x000001d0


	//   ....[5]....
        /*0090*/ 	.word	0x00000320


	//   ....[6]....
        /*0094*/ 	.word	0x00000350


	//   ....[7]....
        /*0098*/ 	.word	0x00000370


	//   ....[8]....
        /*009c*/ 	.word	0x00001780


	//   ....[9]....
        /*00a0*/ 	.word	0x000017e0


	//   ....[10]....
        /*00a4*/ 	.word	0x00001840


	//----- nvinfo : EIATTR_VRC_CTA_INIT_COUNT
	.align		4
.L_17:
        /*00a8*/ 	.byte	0x02, 0x4a
	.zero		1
	.zero		1


	//----- nvinfo : EIATTR_EXIT_INSTR_OFFSETS
	.align		4
        /*00ac*/ 	.byte	0x04, 0x1c
        /*00ae*/ 	.short	(.L_19 - .L_18)


	//   ....[0]....
.L_18:
        /*00b0*/ 	.word	0x000004d0


	//   ....[1]....
        /*00b4*/ 	.word	0x000004f0


	//   ....[2]....
        /*00b8*/ 	.word	0x00001730


	//----- nvinfo : EIATTR_CRS_STACK_SIZE
	.align		4
.L_19:
        /*00bc*/ 	.byte	0x04, 0x1e
        /*00be*/ 	.short	(.L_21 - .L_20)
.L_20:
        /*00c0*/ 	.word	0x00000000


	//----- nvinfo : EIATTR_CBANK_PARAM_SIZE
	.align		4
.L_21:
        /*00c4*/ 	.byte	0x03, 0x19
        /*00c6*/ 	.short	0x0014


	//----- nvinfo : EIATTR_PARAM_CBANK
	.align		4
        /*00c8*/ 	.byte	0x04, 0x0a
        /*00ca*/ 	.short	(.L_23 - .L_22)
	.align		4
.L_22:
        /*00cc*/ 	.word	index@(.nv.constant0._Z14buildLutKernelPiPhi)
        /*00d0*/ 	.short	0x0380
        /*00d2*/ 	.short	0x0014


	//----- nvinfo : EIATTR_SW_WAR
	.align		4
.L_23:
        /*00d4*/ 	.byte	0x04, 0x36
        /*00d6*/ 	.short	(.L_25 - .L_24)
.L_24:
        /*00d8*/ 	.word	0x00000008
.L_25:


//--------------------- .nv.callgraph             --------------------------
	.section	.nv.callgraph,"",@"SHT_CUDA_CALLGRAPH"
	.align	4
	.sectionentsize	8
	.align		4
        /*0000*/ 	.word	0x00000000
	.align		4
        /*0004*/ 	.word	0xffffffff
	.align		4
        /*0008*/ 	.word	0x00000000
	.align		4
        /*000c*/ 	.word	0xfffffffe
	.align		4
        /*0010*/ 	.word	0x00000000
	.align		4
        /*0014*/ 	.word	0xfffffffd
	.align		4
        /*0018*/ 	.word	0x00000000
	.align		4
        /*001c*/ 	.word	0xfffffffc


//--------------------- .text._Z14buildLutKernelPiPhi --------------------------
	.section	.text._Z14buildLutKernelPiPhi,"ax",@progbits
	.align	128
        .global         _Z14buildLutKernelPiPhi
        .type           _Z14buildLutKernelPiPhi,@function
        .size           _Z14buildLutKernelPiPhi,(.L_x_36 - _Z14buildLutKernelPiPhi)
        .other          _Z14buildLutKernelPiPhi,@"STO_CUDA_ENTRY STV_DEFAULT"
_Z14buildLutKernelPiPhi:
.text._Z14buildLutKernelPiPhi:
[----:B------:R-:W-:Y:S01]  /*0000*/  LDC R1, c[0x0][0x37c] ;  /* 0x0000df00ff017b82 */ /* 0x000fe20000000800 */
[----:B------:R-:W0:Y:S07]  /*0010*/  S2R R0, SR_TID.X ;  /* 0x0000000000007919 */ /* 0x000e2e0000002100 */
[----:B------:R-:W0:Y:S01]  /*0020*/  LDC.64 R2, c[0x0][0x380] ;  /* 0x0000e000ff027b82 */ /* 0x000e220000000a00 */
[----:B------:R-:W1:Y:S01]  /*0030*/  LDCU.64 UR4, c[0x0][0x358] ;  /* 0x00006b00ff0477ac */ /* 0x000e620008000a00 */
[----:B0-----:R-:W-:-:S05]  /*0040*/  IMAD.WIDE.U32 R2, R0, 0x4, R2 ;  /* 0x0000000400027825 */ /* 0x001fca00078e0002 */
[----:B-1----:R0:W2:Y:S01]  /*0050*/  LDG.E R7, desc[UR4][R2.64] ;  /* 0x0000000402077981 */ /* 0x0020a2000c1e1900 */
[C---:B------:R-:W-:Y:S02]  /*0060*/  LOP3.LUT R4, R0.reuse, 0x1f, RZ, 0xc0, !PT ;  /* 0x0000001f00047812 */ /* 0x040fe400078ec0ff */
[----:B------:R-:W-:Y:S02]  /*0070*/  MOV R6, 0x400 ;  /* 0x0000040000067802 */ /* 0x000fe40000000f00 */
[----:B------:R-:W-:Y:S02]  /*0080*/  SHF.R.U32.HI R8, RZ, 0x5, R0 ;  /* 0x00000005ff087819 */ /* 0x000fe40000011600 */
[----:B------:R-:W-:Y:S01]  /*0090*/  ISETP.GT.U32.AND P1, PT, R0, 0x7, PT ;  /* 0x000000070000780c */ /* 0x000fe20003f24070 */
[----:B0-----:R-:W-:Y:S01]  /*00a0*/  VIADD R2, R6, 0x20 ;  /* 0x0000002006027836 */ /* 0x001fe20000000000 */
[----:B--2---:R-:W-:-:S04]  /*00b0*/  ISETP.GT.AND P0, PT, R7, RZ, PT ;  /* 0x000000ff0700720c */ /* 0x004fc80003f04270 */
[----:B------:R-:W-:Y:S02]  /*00c0*/  SEL R10, R0, 0x100, P0 ;  /* 0x00000100000a7807 */ /* 0x000fe40000000000 */
[----:B------:R-:W-:-:S03]  /*00d0*/  ISETP.GE.U32.AND P0, PT, R4, 0x10, PT ;  /* 0x000000100400780c */ /* 0x000fc60003f06070 */
[----:B------:R-:W0:Y:S10]  /*00e0*/  SHFL.DOWN PT, R5, R10, 0x10, 0x1f ;  /* 0x0a001f000a057f89 */ /* 0x000e3400000e0000 */
[----:B0-----:R-:W-:-:S02]  /*00f0*/  @!P0 VIMNMX R10, PT, PT, R10, R5, PT ;  /* 0x000000050a0a8248 */ /* 0x001fc40003fe0100 */
[----:B------:R-:W-:-:S03]  /*0100*/  ISETP.GE.U32.AND P0, PT, R4, 0x8, PT ;  /* 0x000000080400780c */ /* 0x000fc60003f06070 */
[----:B------:R-:W0:Y:S10]  /*0110*/  SHFL.DOWN PT, R5, R10, 0x8, 0x1f ;  /* 0x09001f000a057f89 */ /* 0x000e3400000e0000 */
[----:B0-----:R-:W-:-:S02]  /*0120*/  @!P0 VIMNMX R10, PT, PT, R10, R5, PT ;  /* 0x000000050a0a8248 */ /* 0x001fc40003fe0100 */
[----:B------:R-:W-:-:S03]  /*0130*/  ISETP.GE.U32.AND P0, PT, R4, 0x4, PT ;  /* 0x000000040400780c */ /* 0x000fc60003f06070 */
[----:B------:R-:W0:Y:S10]  /*0140*/  SHFL.DOWN PT, R5, R10, 0x4, 0x1f ;  /* 0x08801f000a057f89 */ /* 0x000e3400000e0000 */
[----:B0-----:R-:W-:-:S02]  /*0150*/  @!P0 VIMNMX R10, PT, PT, R10, R5, PT ;  /* 0x000000050a0a8248 */ /* 0x001fc40003fe0100 */
[----:B------:R-:W0:Y:S01]  /*0160*/  S2R R5, SR_CgaCtaId ;  /* 0x0000000000057919 */ /* 0x000e220000008800 */
[----:B------:R-:W-:Y:S02]  /*0170*/  ISETP.GE.U32.AND P0, PT, R4, 0x2, PT ;  /* 0x000000020400780c */ /* 0x000fe40003f06070 */
[----:B------:R-:W1:Y:S11]  /*0180*/  SHFL.DOWN PT, R3, R10, 0x2, 0x1f ;  /* 0x08401f000a037f89 */ /* 0x000e7600000e0000 */
[----:B-1----:R-:W-:-:S02]  /*0190*/  @!P0 VIMNMX R10, PT, PT, R10, R3, PT ;  /* 0x000000030a0a8248 */ /* 0x002fc40003fe0100 */
[C---:B------:R-:W-:Y:S02]  /*01a0*/  LOP3.LUT P0, RZ, R0.reuse, 0x1f, RZ, 0xc0, !PT ;  /* 0x0000001f00ff7812 */ /* 0x040fe4000780c0ff */
[----:B0-----:R-:W-:Y:S01]  /*01b0*/  LEA R3, R5, R2, 0x18 ;  /* 0x0000000205037211 */ /* 0x001fe200078ec0ff */
[----:B------:R-:W-:Y:S01]  /*01c0*/  IMAD.SHL.U32 R2, R0, 0x4, RZ ;  /* 0x0000000400027824 */ /* 0x000fe200078e00ff */
[----:B------:R-:W0:Y:S03]  /*01d0*/  SHFL.DOWN PT, R11, R10, 0x1, 0x1f ;  /* 0x08201f000a0b7f89 */ /* 0x000e2600000e0000 */
[----:B------:R-:W-:Y:S01]  /*01e0*/  IMAD R4, R8, 0x84, R3 ;  /* 0x0000008408047824 */ /* 0x000fe200078e0203 */
[----:B------:R-:W-:-:S05]  /*01f0*/  LOP3.LUT R9, R2, 0x7c, RZ, 0xc0, !PT ;  /* 0x0000007c02097812 */ /* 0x000fca00078ec0ff */
[----:B------:R-:W-:Y:S01]  /*0200*/  IMAD.IADD R4, R4, 0x1, R9 ;  /* 0x0000000104047824 */ /* 0x000fe200078e0209 */
[----:B------:R-:W-:-:S04]  /*0210*/  @!P0 LEA R13, R5, R6, 0x18 ;  /* 0x00000006050d8211 */ /* 0x000fc800078ec0ff */
[----:B------:R1:W-:Y:S01]  /*0220*/  STS [R4], R7 ;  /* 0x0000000704007388 */ /* 0x0003e20000000800 */
[----:B------:R-:W-:Y:S01]  /*0230*/  @!P0 IMAD R8, R8, 0x4, R13 ;  /* 0x0000000408088824 */ /* 0x000fe200078e020d */
[----:B0-----:R-:W-:Y:S01]  /*0240*/  VIMNMX R11, PT, PT, R10, R11, PT ;  /* 0x0000000b0a0b7248 */ /* 0x001fe20003fe0100 */
[----:B------:R-:W-:Y:S06]  /*0250*/  BAR.SYNC.DEFER_BLOCKING 0x0 ;  /* 0x0000000000007b1d */ /* 0x000fec0000010000 */
[----:B------:R1:W-:Y:S02]  /*0260*/  @!P0 STS [R8], R11 ;  /* 0x0000000b08008388 */ /* 0x0003e40000000800 */
[----:B------:R-:W-:Y:S06]  /*0270*/  BAR.SYNC.DEFER_BLOCKING 0x0 ;  /* 0x0000000000007b1d */ /* 0x000fec0000010000 */
[----:B------:R-:W-:Y:S05]  /*0280*/  @P1 BRA `(.L_x_0) ;  /* 0x0000000000481947 */ /* 0x000fea0003800000 */
[----:B------:R-:W-:Y:S01]  /*0290*/  LEA R9, R5, R6, 0x18 ;  /* 0x0000000605097211 */ /* 0x000fe200078ec0ff */
[----:B------:R-:W-:-:S04]  /*02a0*/  UMOV UR6, 0xff ;  /* 0x000000ff00067882 */ /* 0x000fc80000000000 */
[----:B-1----:R-:W-:-:S06]  /*02b0*/  IMAD.IADD R7, R2, 0x1, R9 ;  /* 0x0000000102077824 */ /* 0x002fcc00078e0209 */
[----:B------:R-:W0:Y:S01]  /*02c0*/  LDS R7, [R7] ;  /* 0x0000000007077984 */ /* 0x000e220000000800 */
[----:B------:R-:W-:Y:S05]  /*02d0*/  BRA.DIV UR6, `(.L_x_1) ;  /* 0x0000001606187947 */ /* 0x000fea000b800000 */
[----:B------:R-:W-:Y:S01]  /*02e0*/  HFMA2 R10, -RZ, RZ, 0, 1.5199184417724609375e-05 ;  /* 0x000000ffff0a7431 */ /* 0x000fe200000001ff */
[----:B------:R-:W-:Y:S01]  /*02f0*/  ISETP.GE.U32.AND P0, PT, R0, 0x4, PT ;  /* 0x000000040000780c */ /* 0x000fe20003f06070 */
[----:B------:R-:W-:Y:S02]  /*0300*/  IMAD.MOV.U32 R12, RZ, RZ, 0xff ;  /* 0x000000ffff0c7424 */ /* 0x000fe400078e00ff */
[----:B------:R-:W-:Y:S01]  /*0310*/  IMAD.MOV.U32 R14, RZ, RZ, 0xff ;  /* 0x000000ffff0e7424 */ /* 0x000fe200078e00ff */
[----:B0-----:R-:W0:Y:S09]  /*0320*/  SHFL.DOWN PT, R8, R7, 0x4, 0x1f ;  /* 0x08801f0007087f89 */ /* 0x001e3200000e0000 */
[----:B0-----:R-:W-:-:S02]  /*0330*/  @!P0 VIMNMX R7, PT, PT, R7, R8, PT ;  /* 0x0000000807078248 */ /* 0x001fc40003fe0100 */
[----:B------:R-:W-:-:S03]  /*0340*/  ISETP.GE.U32.AND P0, PT, R0, 0x2, PT ;  /* 0x000000020000780c */ /* 0x000fc60003f06070 */
[----:B------:R-:W0:Y:S10]  /*0350*/  SHFL.DOWN PT, R8, R7, 0x2, 0x1f ;  /* 0x08401f0007087f89 */ /* 0x000e3400000e0000 */
[----:B0-----:R-:W-:-:S05]  /*0360*/  @!P0 VIMNMX R7, PT, PT, R7, R8, PT ;  /* 0x0000000807078248 */ /* 0x001fca0003fe0100 */
[----:B------:R0:W1:Y:S02]  /*0370*/  SHFL.DOWN PT, R8, R7, 0x1, 0x1f ;  /* 0x08201f0007087f89 */ /* 0x00006400000e0000 */
.L_x_34:
[----:B------:R-:W-:Y:S02]  /*0380*/  ISETP.NE.AND P0, PT, R0, RZ, PT ;  /* 0x000000ff0000720c */ /* 0x000fe40003f05270 */
[----:B-1----:R-:W-:-:S11]  /*0390*/  VIMNMX R8, PT, PT, R7, R8, PT ;  /* 0x0000000807087248 */ /* 0x002fd60003fe0100 */
[----:B------:R2:W-:Y:S02]  /*03a0*/  @!P0 STS [R9], R8 ;  /* 0x0000000809008388 */ /* 0x0005e40000000800 */
.L_x_0:
[----:B------:R-:W-:Y:S05]  /*03b0*/  WARPSYNC.ALL ;  /* 0x0000000000007948 */ /* 0x000fea0003800000 */
[----:B------:R-:W-:Y:S01]  /*03c0*/  BAR.SYNC.DEFER_BLOCKING 0x0 ;  /* 0x0000000000007b1d */ /* 0x000fe20000010000 */
[----:B------:R-:W-:-:S05]  /*03d0*/  LEA R5, R5, R6, 0x18 ;  /* 0x0000000605057211 */ /* 0x000fca00078ec0ff */
[----:B------:R-:W3:Y:S01]  /*03e0*/  LDCU UR6, c[0x0][0x390] ;  /* 0x00007200ff0677ac */ /* 0x000ee20008000800 */
[----:B01----:R-:W2:Y:S02]  /*03f0*/  LDS R7, [R5] ;  /* 0x0000000005077984 */ /* 0x003ea40000000800 */
[----:B--2---:R-:W-:Y:S01]  /*0400*/  IMAD.SHL.U32 R8, R7, 0x4, RZ ;  /* 0x0000000407087824 */ /* 0x004fe200078e00ff */
[----:B------:R-:W-:-:S04]  /*0410*/  SHF.R.S32.HI R6, RZ, 0x5, R7 ;  /* 0x00000005ff067819 */ /* 0x000fc80000011407 */
[----:B------:R-:W-:Y:S01]  /*0420*/  LOP3.LUT R9, R8, 0x7c, RZ, 0xc0, !PT ;  /* 0x0000007c08097812 */ /* 0x000fe200078ec0ff */
[----:B------:R-:W-:-:S04]  /*0430*/  IMAD R6, R6, 0x84, R3 ;  /* 0x0000008406067824 */ /* 0x000fc800078e0203 */
[----:B------:R-:W-:-:S05]  /*0440*/  IMAD.IADD R9, R6, 0x1, R9 ;  /* 0x0000000106097824 */ /* 0x000fca00078e0209 */
[----:B------:R-:W3:Y:S02]  /*0450*/  LDS R6, [R9] ;  /* 0x0000000009067984 */ /* 0x000ee40000000800 */
[----:B---3--:R-:W-:-:S13]  /*0460*/  ISETP.NE.AND P0, PT, R6, UR6, PT ;  /* 0x0000000606007c0c */ /* 0x008fda000bf05270 */
[----:B------:R-:W-:Y:S05]  /*0470*/  @P0 BRA `(.L_x_2) ;  /* 0x0000000000200947 */ /* 0x000fea0003800000 */
[----:B------:R-:W0:Y:S02]  /*0480*/  LDCU.64 UR6, c[0x0][0x388] ;  /* 0x00007100ff0677ac */ /* 0x000e240008000a00 */
[----:B0-----:R-:W-:-:S04]  /*0490*/  IADD3 R2, P0, PT, R0, UR6, RZ ;  /* 0x0000000600027c10 */ /* 0x001fc8000ff1e0ff */
[----:B------:R-:W-:Y:S02]  /*04a0*/  IADD3.X R3, PT, PT, RZ, UR7, RZ, P0, !PT ;  /* 0x00000007ff037c10 */ /* 0x000fe400087fe4ff */
[----:B------:R-:W-:-:S03]  /*04b0*/  ISETP.NE.AND P0, PT, R0, R7, PT ;  /* 0x000000070000720c */ /* 0x000fc60003f05270 */
[----:B------:R0:W-:Y:S10]  /*04c0*/  STG.E.U8 desc[UR4][R2.64], RZ ;  /* 0x000000ff02007986 */ /* 0x0001f4000c101104 */
[----:B0-----:R-:W-:Y:S05]  /*04d0*/  @P0 EXIT ;  /* 0x000000000000094d */ /* 0x001fea0003800000 */
[----:B------:R-:W-:Y:S01]  /*04e0*/  STG.E.U8 desc[UR4][R2.64], R0 ;  /* 0x0000000002007986 */ /* 0x000fe2000c101104 */
[----:B------:R-:W-:Y:S05]  /*04f0*/  EXIT ;  /* 0x000000000000794d */ /* 0x000fea0003800000 */
.L_x_2:
[C---:B------:R-:W-:Y:S01]  /*0500*/  ISETP.NE.AND P0, PT, R0.reuse, RZ, PT ;  /* 0x000000ff0000720c */ /* 0x040fe20003f05270 */
[----:B------:R-:W-:Y:S01]  /*0510*/  BSSY.RECONVERGENT B0, `(.L_x_3) ;  /* 0x000001c000007945 */ /* 0x000fe20003800200 */
[C---:B------:R-:W-:Y:S02]  /*0520*/  ISETP.GT.U32.AND P4, PT, R0.reuse, 0x7f, PT ;  /* 0x0000007f0000780c */ /* 0x040fe40003f84070 */
[C---:B------:R-:W-:Y:S02]  /*0530*/  ISETP.GT.U32.AND P5, PT, R0.reuse, 0x3f, PT ;  /* 0x0000003f0000780c */ /* 0x040fe40003fa4070 */
[C---:B------:R-:W-:Y:S02]  /*0540*/  ISETP.GT.U32.AND P2, PT, R0.reuse, 0x1f, PT ;  /* 0x0000001f0000780c */ /* 0x040fe40003f44070 */
[----:B------:R-:W-:Y:S02]  /*0550*/  P2R R6, PR, RZ, 0x20 ;  /* 0x00000020ff067803 */ /* 0x000fe40000000000 */
[----:B------:R-:W-:Y:S01]  /*0560*/  P2R R6, PR, RZ, 0x10 ;  /* 0x00000010ff067803 */ /* 0x000fe20000000000 */
[C---:B------:R-:W-:Y:S01]  /*0570*/  IMAD R6, R0.reuse, -0x84, R3 ;  /* 0xffffff7c00067824 */ /* 0x040fe200078e0203 */
[----:B------:R-:W-:Y:S01]  /*0580*/  ISETP.GT.U32.AND P3, PT, R0, 0xf, PT ;  /* 0x0000000f0000780c */ /* 0x000fe20003f64070 */
[----:B------:R0:W-:Y:S01]  /*0590*/  @!P0 STS [R9], RZ ;  /* 0x000000ff09008388 */ /* 0x0001e20000000800 */
[----:B------:R-:W-:Y:S06]  /*05a0*/  BAR.SYNC.DEFER_BLOCKING 0x0 ;  /* 0x0000000000007b1d */ /* 0x000fec0000010000 */
[----:B------:R-:W-:Y:S05]  /*05b0*/  @P4 BRA `(.L_x_4) ;  /* 0x0000000000444947 */ /* 0x000fea0003800000 */
[----:B------:R-:W-:-:S04]  /*05c0*/  IMAD.MOV.U32 R7, RZ, RZ, -0x2 ;  /* 0xfffffffeff077424 */ /* 0x000fc800078e00ff */
[----:B------:R-:W-:-:S04]  /*05d0*/  IMAD R7, R0, R7, 0xff ;  /* 0x000000ff00077424 */ /* 0x000fc800078e0207 */
[C---:B------:R-:W-:Y:S01]  /*05e0*/  VIADD R8, R7.reuse, 0xffffffff ;  /* 0xffffffff07087836 */ /* 0x040fe20000000000 */
[----:B------:R-:W-:Y:S01]  /*05f0*/  SHF.R.U32.HI R12, RZ, 0x5, R7 ;  /* 0x00000005ff0c7819 */ /* 0x000fe20000011607 */
[----:B------:R-:W-:-:S03]  /*0600*/  IMAD.SHL.U32 R7, R7, 0x4, RZ ;  /* 0x0000000407077824 */ /* 0x000fc600078e00ff */
[----:B------:R-:W-:Y:S01]  /*0610*/  SHF.R.U32.HI R10, RZ, 0x5, R8 ;  /* 0x00000005ff0a7819 */ /* 0x000fe20000011608 */
[----:B------:R-:W-:Y:S01]  /*0620*/  IMAD.SHL.U32 R8, R8, 0x4, RZ ;  /* 0x0000000408087824 */ /* 0x000fe200078e00ff */
[----:B0-----:R-:W-:Y:S01]  /*0630*/  LOP3.LUT R9, R7, 0x7c, RZ, 0xc0, !PT ;  /* 0x0000007c07097812 */ /* 0x001fe200078ec0ff */
[--C-:B------:R-:W-:Y:S02]  /*0640*/  IMAD R12, R12, 0x84, R3.reuse ;  /* 0x000000840c0c7824 */ /* 0x100fe400078e0203 */
[----:B------:R-:W-:Y:S01]  /*0650*/  IMAD R10, R10, 0x84, R3 ;  /* 0x000000840a0a7824 */ /* 0x000fe200078e0203 */
[----:B------:R-:W-:Y:S02]  /*0660*/  LOP3.LUT R7, R8, 0x78, RZ, 0xc0, !PT ;  /* 0x0000007808077812 */ /* 0x000fe400078ec0ff */
[----:B------:R-:W-:-:S03]  /*0670*/  IADD3 R9, PT, PT, R12, R9, RZ ;  /* 0x000000090c097210 */ /* 0x000fc60007ffe0ff */
[----:B------:R-:W-:Y:S02]  /*0680*/  IMAD.IADD R7, R10, 0x1, R7 ;  /* 0x000000010a077824 */ /* 0x000fe400078e0207 */
[----:B------:R-:W-:Y:S04]  /*0690*/  LDS R8, [R9] ;  /* 0x0000000009087984 */ /* 0x000fe80000000800 */
[----:B------:R-:W0:Y:S02]  /*06a0*/  LDS R7, [R7] ;  /* 0x0000000007077984 */ /* 0x000e240000000800 */
[----:B0-----:R-:W-:-:S05]  /*06b0*/  IMAD.IADD R8, R7, 0x1, R8 ;  /* 0x0000000107087824 */ /* 0x001fca00078e0208 */
[----:B------:R1:W-:Y:S02]  /*06c0*/  STS [R9], R8 ;  /* 0x0000000809007388 */ /* 0x0003e40000000800 */
.L_x_4:
[----:B------:R-:W-:Y:S05]  /*06d0*/  BSYNC.RECONVERGENT B0 ;  /* 0x0000000000007941 */ /* 0x000fea0003800200 */
.L_x_3:
[----:B------:R-:W-:Y:S01]  /*06e0*/  BAR.SYNC.DEFER_BLOCKING 0x0 ;  /* 0x0000000000007b1d */ /* 0x000fe20000010000 */
[----:B------:R-:W-:-:S05]  /*06f0*/  ISETP.GT.U32.AND P6, PT, R0, 0x3f, PT ;  /* 0x0000003f0000780c */ /* 0x000fca0003fc4070 */
[----:B------:R-:W-:Y:S08]  /*0700*/  BSSY.RECONVERGENT B0, `(.L_x_5) ;  /* 0x0000012000007945 */ /* 0x000ff00003800200 */
[----:B------:R-:W-:Y:S05]  /*0710*/  @P6 BRA `(.L_x_6) ;  /* 0x0000000000406947 */ /* 0x000fea0003800000 */
[C---:B-1----:R-:W-:Y:S02]  /*0720*/  IADD3 R8, PT, PT, -R2.reuse, 0xfd, RZ ;  /* 0x000000fd02087810 */ /* 0x042fe40007ffe1ff */
[----:B------:R-:W-:Y:S02]  /*0730*/  IADD3 R7, PT, PT, -R2, 0xff, RZ ;  /* 0x000000ff02077810 */ /* 0x000fe40007ffe1ff */
[----:B------:R-:W-:Y:S01]  /*0740*/  SHF.R.U32.HI R10, RZ, 0x5, R8 ;  /* 0x00000005ff0a7819 */ /* 0x000fe20000011608 */
[----:B------:R-:W-:Y:S01]  /*0750*/  IMAD.SHL.U32 R8, R8, 0x4, RZ ;  /* 0x0000000408087824 */ /* 0x000fe200078e00ff */
[----:B------:R-:W-:Y:S01]  /*0760*/  SHF.R.U32.HI R12, RZ, 0x5, R7 ;  /* 0x00000005ff0c7819 */ /* 0x000fe20000011607 */
[----:B0-----:R-:W-:Y:S02]  /*0770*/  IMAD.SHL.U32 R9, R7, 0x4, RZ ;  /* 0x0000000407097824 */ /* 0x001fe400078e00ff */
[--C-:B------:R-:W-:Y:S01]  /*0780*/  IMAD R10, R10, 0x84, R3.reuse ;  /* 0x000000840a0a7824 */ /* 0x100fe200078e0203 */
[----:B------:R-:W-:Y:S01]  /*0790*/  LOP3.LUT R7, R8, 0x74, RZ, 0xc0, !PT ;  /* 0x0000007408077812 */ /* 0x000fe200078ec0ff */
[----:B------:R-:W-:Y:S01]  /*07a0*/  IMAD R12, R12, 0x84, R3 ;  /* 0x000000840c0c7824 */ /* 0x000fe200078e0203 */
[----:B------:R-:W-:-:S02]  /*07b0*/  LOP3.LUT R9, R9, 0x7c, RZ, 0xc0, !PT ;  /* 0x0000007c09097812 */ /* 0x000fc400078ec0ff */
[----:B------:R-:W-:-:S03]  /*07c0*/  IADD3 R7, PT, PT, R10, R7, RZ ;  /* 0x000000070a077210 */ /* 0x000fc60007ffe0ff */
[----:B------:R-:W-:-:S03]  /*07d0*/  IMAD.IADD R9, R12, 0x1, R9 ;  /* 0x000000010c097824 */ /* 0x000fc600078e0209 */
[----:B------:R-:W-:Y:S04]  /*07e0*/  LDS R7, [R7] ;  /* 0x0000000007077984 */ /* 0x000fe80000000800 */
[----:B------:R-:W0:Y:S02]  /*07f0*/  LDS R8, [R9] ;  /* 0x0000000009087984 */ /* 0x000e240000000800 */
[----:B0-----:R-:W-:-:S05]  /*0800*/  IMAD.IADD R8, R7, 0x1, R8 ;  /* 0x0000000107087824 */ /* 0x001fca00078e0208 */
[----:B------:R2:W-:Y:S02]  /*0810*/  STS [R9], R8 ;  /* 0x0000000809007388 */ /* 0x0005e40000000800 */
.L_x_6:
[----:B------:R-:W-:Y:S05]  /*0820*/  BSYNC.RECONVERGENT B0 ;  /* 0x0000000000007941 */ /* 0x000fea0003800200 */
.L_x_5:
[----:B------:R-:W-:Y:S06]  /*0830*/  BAR.SYNC.DEFER_BLOCKING 0x0 ;  /* 0x0000000000007b1d */ /* 0x000fec0000010000 */
[----:B------:R-:W-:Y:S04]  /*0840*/  BSSY.RECONVERGENT B0, `(.L_x_7) ;  /* 0x0000013000007945 */ /* 0x000fe80003800200 */
[----:B------:R-:W-:Y:S05]  /*0850*/  @P2 BRA `(.L_x_8) ;  /* 0x0000000000442947 */ /* 0x000fea0003800000 */
[----:B------:R-:W-:-:S04]  /*0860*/  IMAD.MOV.U32 R7, RZ, RZ, -0x8 ;  /* 0xfffffff8ff077424 */ /* 0x000fc800078e00ff */
[----:B------:R-:W-:-:S04]  /*0870*/  IMAD R7, R0, R7, 0xff ;  /* 0x000000ff00077424 */ /* 0x000fc800078e0207 */
[C---:B-12---:R-:W-:Y:S01]  /*0880*/  VIADD R8, R7.reuse, 0xfffffffc ;  /* 0xfffffffc07087836 */ /* 0x046fe20000000000 */
[----:B------:R-:W-:Y:S02]  /*0890*/  SHF.R.U32.HI R12, RZ, 0x5, R7 ;  /* 0x00000005ff0c7819 */ /* 0x000fe40000011607 */
[----:B------:R-:W-:Y:S02]  /*08a0*/  SHF.L.U32 R7, R7, 0x2, RZ ;  /* 0x0000000207077819 */ /* 0x000fe400000006ff */
[----:B------:R-:W-:Y:S01]  /*08b0*/  SHF.R.U32.HI R10, RZ, 0x5, R8 ;  /* 0x00000005ff0a7819 */ /* 0x000fe20000011608 */
[----:B------:R-:W-:Y:S01]  /*08c0*/  IMAD.SHL.U32 R8, R8, 0x4, RZ ;  /* 0x0000000408087824 */ /* 0x000fe200078e00ff */
[----:B0-----:R-:W-:Y:S01]  /*08d0*/  LOP3.LUT R9, R7, 0x7c, RZ, 0xc0, !PT ;  /* 0x0000007c07097812 */ /* 0x001fe200078ec0ff */
[--C-:B------:R-:W-:Y:S02]  /*08e0*/  IMAD R12, R12, 0x84, R3.reuse ;  /* 0x000000840c0c7824 */ /* 0x100fe400078e0203 */
[----:B------:R-:W-:Y:S01]  /*08f0*/  IMAD R10, R10, 0x84, R3 ;  /* 0x000000840a0a7824 */ /* 0x000fe200078e0203 */
[----:B------:R-:W-:Y:S01]  /*0900*/  LOP3.LUT R7, R8, 0x6c, RZ, 0xc0, !PT ;  /* 0x0000006c08077812 */ /* 0x000fe200078ec0ff */
[----:B------:R-:W-:-:S04]  /*0910*/  IMAD.IADD R9, R12, 0x1, R9 ;  /* 0x000000010c097824 */ /* 0x000fc800078e0209 */
[----:B------:R-:W-:Y:S01]  /*0920*/  IMAD.IADD R7, R10, 0x1, R7 ;  /* 0x000000010a077824 */ /* 0x000fe200078e0207 */
[----:B------:R-:W-:Y:S05]  /*0930*/  LDS R8, [R9] ;  /* 0x0000000009087984 */ /* 0x000fea0000000800 */
[----:B------:R-:W0:Y:S02]  /*0940*/  LDS R7, [R7] ;  /* 0x0000000007077984 */ /* 0x000e240000000800 */
[----:B0-----:R-:W-:-:S05]  /*0950*/  IMAD.IADD R8, R7, 0x1, R8 ;  /* 0x0000000107087824 */ /* 0x001fca00078e0208 */
[----:B------:R3:W-:Y:S02]  /*0960*/  STS [R9], R8 ;  /* 0x0000000809007388 */ /* 0x0007e40000000800 */
.L_x_8:
[----:B------:R-:W-:Y:S05]  /*0970*/  BSYNC.RECONVERGENT B0 ;  /* 0x0000000000007941 */ /* 0x000fea0003800200 */
.L_x_7:
[----:B------:R-:W-:Y:S06]  /*0980*/  BAR.SYNC.DEFER_BLOCKING 0x0 ;  /* 0x0000000000007b1d */ /* 0x000fec0000010000 */
[----:B------:R-:W-:Y:S04]  /*0990*/  BSSY.RECONVERGENT B0, `(.L_x_9) ;  /* 0x0000013000007945 */ /* 0x000fe80003800200 */
[----:B------:R-:W-:Y:S05]  /*09a0*/  @P3 BRA `(.L_x_10) ;  /* 0x0000000000443947 */ /* 0x000fea0003800000 */
[----:B------:R-:W-:-:S05]  /*09b0*/  MOV R7, 0xfffffff0 ;  /* 0xfffffff000077802 */ /* 0x000fca0000000f00 */
[----:B------:R-:W-:-:S04]  /*09c0*/  IMAD R7, R0, R7, 0xff ;  /* 0x000000ff00077424 */ /* 0x000fc800078e0207 */
[C---:B-123--:R-:W-:Y:S01]  /*09d0*/  VIADD R8, R7.reuse, 0xfffffff8 ;  /* 0xfffffff807087836 */ /* 0x04efe20000000000 */
[----:B------:R-:W-:Y:S01]  /*09e0*/  SHF.R.U32.HI R12, RZ, 0x5, R7 ;  /* 0x00000005ff0c7819 */ /* 0x000fe20000011607 */
[----:B------:R-:W-:-:S03]  /*09f0*/  IMAD.SHL.U32 R7, R7, 0x4, RZ ;  /* 0x0000000407077824 */ /* 0x000fc600078e00ff */
[----:B------:R-:W-:Y:S01]  /*0a00*/  SHF.R.U32.HI R10, RZ, 0x5, R8 ;  /* 0x00000005ff0a7819 */ /* 0x000fe20000011608 */
[----:B------:R-:W-:Y:S01]  /*0a10*/  IMAD.SHL.U32 R8, R8, 0x4, RZ ;  /* 0x0000000408087824 */ /* 0x000fe200078e00ff */
[----:B0-----:R-:W-:Y:S01]  /*0a20*/  LOP3.LUT R9, R7, 0x7c, RZ, 0xc0, !PT ;  /* 0x0000007c07097812 */ /* 0x001fe200078ec0ff */
[--C-:B------:R-:W-:Y:S02]  /*0a30*/  IMAD R12, R12, 0x84, R3.reuse ;  /* 0x000000840c0c7824 */ /* 0x100fe400078e0203 */
[----:B------:R-:W-:Y:S01]  /*0a40*/  IMAD R10, R10, 0x84, R3 ;  /* 0x000000840a0a7824 */ /* 0x000fe200078e0203 */
[----:B------:R-:W-:Y:S01]  /*0a50*/  LOP3.LUT R7, R8, 0x5c, RZ, 0xc0, !PT ;  /* 0x0000005c08077812 */ /* 0x000fe200078ec0ff */
[----:B------:R-:W-:-:S03]  /*0a60*/  IMAD.IADD R9, R12, 0x1, R9 ;  /* 0x000000010c097824 */ /* 0x000fc600078e0209 */
[----:B------:R-:W-:Y:S02]  /*0a70*/  IADD3 R7, PT, PT, R10, R7, RZ ;  /* 0x000000070a077210 */ /* 0x000fe40007ffe0ff */
[----:B------:R-:W-:Y:S04]  /*0a80*/  LDS R8, [R9] ;  /* 0x0000000009087984 */ /* 0x000fe80000000800 */
[----:B------:R-:W0:Y:S02]  /*0a90*/  LDS R7, [R7] ;  /* 0x0000000007077984 */ /* 0x000e240000000800 */
[----:B0-----:R-:W-:-:S05]  /*0aa0*/  IMAD.IADD R8, R7, 0x1, R8 ;  /* 0x0000000107087824 */ /* 0x001fca00078e0208 */
[----:B------:R4:W-:Y:S02]  /*0ab0*/  STS [R9], R8 ;  /* 0x0000000809007388 */ /* 0x0009e40000000800 */
.L_x_10:
[----:B------:R-:W-:Y:S05]  /*0ac0*/  BSYNC.RECONVERGENT B0 ;  /* 0x0000000000007941 */ /* 0x000fea0003800200 */
.L_x_9:
[----:B------:R-:W-:Y:S01]  /*0ad0*/  BAR.SYNC.DEFER_BLOCKING 0x0 ;  /* 0x0000000000007b1d */ /* 0x000fe20000010000 */
[----:B------:R-:W-:-:S05]  /*0ae0*/  ISETP.GT.U32.AND P4, PT, R0, 0x3, PT ;  /* 0x000000030000780c */ /* 0x000fca0003f84070 */
[----:B------:R-:W-:Y:S01]  /*0af0*/  BSSY.RECONVERGENT B0, `(.L_x_11) ;  /* 0x0000012000007945 */ /* 0x000fe20003800200 */
[----:B------:R-:W-:Y:S04]  /*0b00*/  @!P1 LDS R7, [R6+0x3d8] ;  /* 0x0003d80006079984 */ /* 0x000fe80000000800 */
[----:B-1234-:R-:W1:Y:S02]  /*0b10*/  @!P1 LDS R8, [R6+0x418] ;  /* 0x0004180006089984 */ /* 0x01ee640000000800 */
[----:B-1----:R-:W-:-:S05]  /*0b20*/  @!P1 IMAD.IADD R7, R7, 0x1, R8 ;  /* 0x0000000107079824 */ /* 0x002fca00078e0208 */
[----:B------:R1:W-:Y:S01]  /*0b30*/  @!P1 STS [R6+0x418], R7 ;  /* 0x0004180706009388 */ /* 0x0003e20000000800 */
[----:B------:R-:W-:Y:S06]  /*0b40*/  BAR.SYNC.DEFER_BLOCKING 0x0 ;  /* 0x0000000000007b1d */ /* 0x000fec0000010000 */
[----:B------:R-:W-:Y:S05]  /*0b50*/  @P4 BRA `(.L_x_12) ;  /* 0x00000000002c4947 */ /* 0x000fea0003800000 */
[----:B-1----:R-:W-:-:S04]  /*0b60*/  IMAD.MOV.U32 R7, RZ, RZ, -0x40 ;  /* 0xffffffc0ff077424 */ /* 0x002fc800078e00ff */
[----:B------:R-:W-:-:S04]  /*0b70*/  IMAD R7, R0, R7, 0xe0 ;  /* 0x000000e000077424 */ /* 0x000fc800078e0207 */
[----:B------:R-:W-:Y:S01]  /*0b80*/  VIADD R8, R7, 0xffffffe0 ;  /* 0xffffffe007087836 */ /* 0x000fe20000000000 */
[----:B------:R-:W-:-:S04]  /*0b90*/  SHF.R.U32.HI R10, RZ, 0x5, R7 ;  /* 0x00000005ff0a7819 */ /* 0x000fc80000011607 */
[----:B------:R-:W-:Y:S01]  /*0ba0*/  SHF.R.U32.HI R8, RZ, 0x5, R8 ;  /* 0x00000005ff087819 */ /* 0x000fe20000011608 */
[----:B------:R-:W-:-:S04]  /*0bb0*/  IMAD R10, R10, 0x84, R3 ;  /* 0x000000840a0a7824 */ /* 0x000fc800078e0203 */
[----:B------:R-:W-:Y:S01]  /*0bc0*/  IMAD R8, R8, 0x84, R3 ;  /* 0x0000008408087824 */ /* 0x000fe200078e0203 */
[----:B------:R-:W-:Y:S05]  /*0bd0*/  LDS R7, [R10+0x7c] ;  /* 0x00007c000a077984 */ /* 0x000fea0000000800 */
[----:B------:R-:W1:Y:S02]  /*0be0*/  LDS R8, [R8+0x7c] ;  /* 0x00007c0008087984 */ /* 0x000e640000000800 */
[----:B-1----:R-:W-:-:S05]  /*0bf0*/  IADD3 R7, PT, PT, R8, R7, RZ ;  /* 0x0000000708077210 */ /* 0x002fca0007ffe0ff */
[----:B------:R2:W-:Y:S02]  /*0c00*/  STS [R10+0x7c], R7 ;  /* 0x00007c070a007388 */ /* 0x0005e40000000800 */
.L_x_12:
[----:B------:R-:W-:Y:S05]  /*0c10*/  BSYNC.RECONVERGENT B0 ;  /* 0x0000000000007941 */ /* 0x000fea0003800200 */
.L_x_11:
[----:B------:R-:W-:Y:S01]  /*0c20*/  BAR.SYNC.DEFER_BLOCKING 0x0 ;  /* 0x0000000000007b1d */ /* 0x000fe20000010000 */
[----:B------:R-:W-:-:S05]  /*0c30*/  ISETP.GT.U32.AND P5, PT, R0, 0x1, PT ;  /* 0x000000010000780c */ /* 0x000fca0003fa4070 */
[----:B------:R-:W-:Y:S08]  /*0c40*/  BSSY.RECONVERGENT B0, `(.L_x_13) ;  /* 0x000000d000007945 */ /* 0x000ff00003800200 */
[----:B------:R-:W-:Y:S05]  /*0c50*/  @P5 BRA `(.L_x_14) ;  /* 0x00000000002c5947 */ /* 0x000fea0003800000 */
[----:B-12---:R-:W-:-:S04]  /*0c60*/  IMAD.MOV.U32 R7, RZ, RZ, -0x80 ;  /* 0xffffff80ff077424 */ /* 0x006fc800078e00ff */
        /* <DEDUP_REMOVED lines=8> */
[----:B-1----:R-:W-:-:S05]  /*0cf0*/  IMAD.IADD R7, R8, 0x1, R7 ;  /* 0x0000000108077824 */ /* 0x002fca00078e0207 */
[----:B------:R3:W-:Y:S02]  /*0d00*/  STS [R10+0x7c], R7 ;  /* 0x00007c070a007388 */ /* 0x0007e40000000800 */
.L_x_14:
[----:B------:R-:W-:Y:S05]  /*0d10*/  BSYNC.RECONVERGENT B0 ;  /* 0x0000000000007941 */ /* 0x000fea0003800200 */
.L_x_13:
[----:B------:R-:W-:Y:S06]  /*0d20*/  BAR.SYNC.DEFER_BLOCKING 0x0 ;  /* 0x0000000000007b1d */ /* 0x000fec0000010000 */
[----:B------:R-:W-:Y:S01]  /*0d30*/  BSSY.RECONVERGENT B0, `(.L_x_15) ;  /* 0x000000d000007945 */ /* 0x000fe20003800200 */
[----:B-123--:R-:W-:Y:S04]  /*0d40*/  @!P0 LDS R7, [R5+0x228] ;  /* 0x0002280005078984 */ /* 0x00efe80000000800 */
[----:B------:R-:W1:Y:S02]  /*0d50*/  @!P0 LDS R8, [R5+0x438] ;  /* 0x0004380005088984 */ /* 0x000e640000000800 */
[----:B-1----:R-:W-:-:S05]  /*0d60*/  @!P0 IMAD.IADD R8, R7, 0x1, R8 ;  /* 0x0000000107088824 */ /* 0x002fca00078e0208 */
[----:B------:R1:W-:Y:S01]  /*0d70*/  @!P0 STS [R5+0x438], R8 ;  /* 0x0004380805008388 */ /* 0x0003e20000000800 */
[----:B------:R-:W-:Y:S06]  /*0d80*/  BAR.SYNC.DEFER_BLOCKING 0x0 ;  /* 0x0000000000007b1d */ /* 0x000fec0000010000 */
[----:B------:R-:W-:Y:S05]  /*0d90*/  @P0 BRA `(.L_x_16) ;  /* 0x0000000000180947 */ /* 0x000fea0003800000 */
[----:B------:R-:W-:Y:S04]  /*0da0*/  STS [R5+0x438], RZ ;  /* 0x000438ff05007388 */ /* 0x000fe80000000800 */
[----:B------:R-:W-:Y:S04]  /*0db0*/  LDS R7, [R5+0x228] ;  /* 0x0002280005077984 */ /* 0x000fe80000000800 */
[----:B------:R-:W1:Y:S02]  /*0dc0*/  LDS R10, [R5+0x438] ;  /* 0x00043800050a7984 */ /* 0x000e640000000800 */
[----:B-1----:R-:W-:-:S02]  /*0dd0*/  IADD3 R8, PT, PT, R7, R10, RZ ;  /* 0x0000000a07087210 */ /* 0x002fc40007ffe0ff */
[----:B------:R2:W-:Y:S04]  /*0de0*/  STS [R5+0x228], R10 ;  /* 0x0002280a05007388 */ /* 0x0005e80000000800 */
[----:B------:R2:W-:Y:S02]  /*0df0*/  STS [R5+0x438], R8 ;  /* 0x0004380805007388 */ /* 0x0005e40000000800 */
.L_x_16:
[----:B------:R-:W-:Y:S05]  /*0e00*/  BSYNC.RECONVERGENT B0 ;  /* 0x0000000000007941 */ /* 0x000fea0003800200 */
.L_x_15:
[----:B------:R-:W-:Y:S06]  /*0e10*/  BAR.SYNC.DEFER_BLOCKING 0x0 ;  /* 0x0000000000007b1d */ /* 0x000fec0000010000 */
[----:B------:R-:W-:Y:S04]  /*0e20*/  BSSY.RECONVERGENT B0, `(.L_x_17) ;  /* 0x000000e000007945 */ /* 0x000fe80003800200 */
[----:B------:R-:W-:Y:S05]  /*0e30*/  @P5 BRA `(.L_x_18) ;  /* 0x0000000000305947 */ /* 0x000fea0003800000 */
[----:B------:R-:W-:-:S04]  /*0e40*/  IMAD.MOV.U32 R7, RZ, RZ, -0x80 ;  /* 0xffffff80ff077424 */ /* 0x000fc800078e00ff */
[----:B------:R-:W-:-:S04]  /*0e50*/  IMAD R7, R0, R7, 0xe0 ;  /* 0x000000e000077424 */ /* 0x000fc800078e0207 */
[----:B-12---:R-:W-:Y:S01]  /*0e60*/  VIADD R8, R7, 0xffffffc0 ;  /* 0xffffffc007087836 */ /* 0x006fe20000000000 */
[----:B------:R-:W-:-:S04]  /*0e70*/  SHF.R.U32.HI R10, RZ, 0x5, R7 ;  /* 0x00000005ff0a7819 */ /* 0x000fc80000011607 */
[----:B------:R-:W-:Y:S01]  /*0e80*/  SHF.R.U32.HI R8, RZ, 0x5, R8 ;  /* 0x00000005ff087819 */ /* 0x000fe20000011608 */
[----:B------:R-:W-:-:S04]  /*0e90*/  IMAD R10, R10, 0x84, R3 ;  /* 0x000000840a0a7824 */ /* 0x000fc800078e0203 */
[----:B0-----:R-:W-:Y:S02]  /*0ea0*/  IMAD R9, R8, 0x84, R3 ;  /* 0x0000008408097824 */ /* 0x001fe400078e0203 */
[----:B------:R-:W0:Y:S04]  /*0eb0*/  LDS R8, [R10+0x7c] ;  /* 0x00007c000a087984 */ /* 0x000e280000000800 */
[----:B------:R-:W1:Y:S04]  /*0ec0*/  LDS R7, [R9+0x7c] ;  /* 0x00007c0009077984 */ /* 0x000e680000000800 */
[----:B0-----:R3:W-:Y:S01]  /*0ed0*/  STS [R9+0x7c], R8 ;  /* 0x00007c0809007388 */ /* 0x0017e20000000800 */
[----:B-1----:R-:W-:-:S05]  /*0ee0*/  IMAD.IADD R7, R7, 0x1, R8 ;  /* 0x0000000107077824 */ /* 0x002fca00078e0208 */
[----:B------:R3:W-:Y:S02]  /*0ef0*/  STS [R10+0x7c], R7 ;  /* 0x00007c070a007388 */ /* 0x0007e40000000800 */
.L_x_18:
[----:B------:R-:W-:Y:S05]  /*0f00*/  BSYNC.RECONVERGENT B0 ;  /* 0x0000000000007941 */ /* 0x000fea0003800200 */
.L_x_17:
[----:B------:R-:W-:Y:S06]  /*0f10*/  BAR.SYNC.DEFER_BLOCKING 0x0 ;  /* 0x0000000000007b1d */ /* 0x000fec0000010000 */
[----:B------:R-:W-:Y:S04]  /*0f20*/  BSSY.RECONVERGENT B0, `(.L_x_19) ;  /* 0x000000e000007945 */ /* 0x000fe80003800200 */
[----:B------:R-:W-:Y:S05]  /*0f30*/  @P4 BRA `(.L_x_20) ;  /* 0x0000000000304947 */ /* 0x000fea0003800000 */
[----:B---3--:R-:W-:-:S04]  /*0f40*/  IMAD.MOV.U32 R7, RZ, RZ, -0x40 ;  /* 0xffffffc0ff077424 */ /* 0x008fc800078e00ff */
[----:B------:R-:W-:-:S05]  /*0f50*/  IMAD R7, R0, R7, 0xe0 ;  /* 0x000000e000077424 */ /* 0x000fca00078e0207 */
[----:B-12---:R-:W-:Y:S02]  /*0f60*/  IADD3 R8, PT, PT, R7, -0x20, RZ ;  /* 0xffffffe007087810 */ /* 0x006fe40007ffe0ff */
[----:B------:R-:W-:Y:S02]  /*0f70*/  SHF.R.U32.HI R10, RZ, 0x5, R7 ;  /* 0x00000005ff0a7819 */ /* 0x000fe40000011607 */
[----:B------:R-:W-:-:S03]  /*0f80*/  SHF.R.U32.HI R8, RZ, 0x5, R8 ;  /* 0x00000005ff087819 */ /* 0x000fc60000011608 */
[--C-:B------:R-:W-:Y:S02]  /*0f90*/  IMAD R10, R10, 0x84, R3.reuse ;  /* 0x000000840a0a7824 */ /* 0x100fe400078e0203 */
[----:B0-----:R-:W-:-:S03]  /*0fa0*/  IMAD R9, R8, 0x84, R3 ;  /* 0x0000008408097824 */ /* 0x001fc600078e0203 */
[----:B------:R-:W0:Y:S04]  /*0fb0*/  LDS R8, [R10+0x7c] ;  /* 0x00007c000a087984 */ /* 0x000e280000000800 */
[----:B------:R-:W1:Y:S04]  /*0fc0*/  LDS R7, [R9+0x7c] ;  /* 0x00007c0009077984 */ /* 0x000e680000000800 */
[----:B0-----:R4:W-:Y:S01]  /*0fd0*/  STS [R9+0x7c], R8 ;  /* 0x00007c0809007388 */ /* 0x0019e20000000800 */
[----:B-1----:R-:W-:-:S05]  /*0fe0*/  IMAD.IADD R7, R7, 0x1, R8 ;  /* 0x0000000107077824 */ /* 0x002fca00078e0208 */
[----:B------:R4:W-:Y:S02]  /*0ff0*/  STS [R10+0x7c], R7 ;  /* 0x00007c070a007388 */ /* 0x0009e40000000800 */
.L_x_20:
[----:B------:R-:W-:Y:S05]  /*1000*/  BSYNC.RECONVERGENT B0 ;  /* 0x0000000000007941 */ /* 0x000fea0003800200 */
.L_x_19:
[----:B------:R-:W-:Y:S06]  /*1010*/  BAR.SYNC.DEFER_BLOCKING 0x0 ;  /* 0x0000000000007b1d */ /* 0x000fec0000010000 */
[----:B------:R-:W-:Y:S01]  /*1020*/  BSSY.RECONVERGENT B0, `(.L_x_21) ;  /* 0x000001a000007945 */ /* 0x000fe20003800200 */
[----:B---34-:R-:W-:Y:S04]  /*1030*/  @!P1 LDS R7, [R6+0x3d8] ;  /* 0x0003d80006079984 */ /* 0x018fe80000000800 */
[----:B-12---:R-:W1:Y:S02]  /*1040*/  @!P1 LDS R8, [R6+0x418] ;  /* 0x0004180006089984 */ /* 0x006e640000000800 */
[----:B-1----:R-:W-:-:S02]  /*1050*/  @!P1 IMAD.IADD R7, R7, 0x1, R8 ;  /* 0x0000000107079824 */ /* 0x002fc400078e0208 */
[----:B------:R1:W-:Y:S04]  /*1060*/  @!P1 STS [R6+0x3d8], R8 ;  /* 0x0003d80806009388 */ /* 0x0003e80000000800 */
[----:B------:R1:W-:Y:S01]  /*1070*/  @!P1 STS [R6+0x418], R7 ;  /* 0x0004180706009388 */ /* 0x0003e20000000800 */
[----:B------:R-:W-:Y:S06]  /*1080*/  BAR.SYNC.DEFER_BLOCKING 0x0 ;  /* 0x0000000000007b1d */ /* 0x000fec0000010000 */
[----:B------:R-:W-:Y:S05]  /*1090*/  @P3 BRA `(.L_x_22) ;  /* 0x0000000000483947 */ /* 0x000fea0003800000 */
[----:B-1----:R-:W-:-:S04]  /*10a0*/  IMAD.MOV.U32 R7, RZ, RZ, -0x10 ;  /* 0xfffffff0ff077424 */ /* 0x002fc800078e00ff */
[----:B------:R-:W-:-:S04]  /*10b0*/  IMAD R7, R0, R7, 0xff ;  /* 0x000000ff00077424 */ /* 0x000fc800078e0207 */
[C---:B------:R-:W-:Y:S01]  /*10c0*/  VIADD R6, R7.reuse, 0xfffffff8 ;  /* 0xfffffff807067836 */ /* 0x040fe20000000000 */
        /* <DEDUP_REMOVED lines=9> */
[----:B------:R-:W-:Y:S02]  /*1160*/  IMAD.IADD R8, R8, 0x1, R7 ;  /* 0x0000000108087824 */ /* 0x000fe400078e0207 */
[----:B------:R-:W0:Y:S04]  /*1170*/  LDS R7, [R9] ;  /* 0x0000000009077984 */ /* 0x000e280000000800 */
[----:B------:R-:W1:Y:S04]  /*1180*/  LDS R6, [R8] ;  /* 0x0000000008067984 */ /* 0x000e680000000800 */
[----:B0-----:R2:W-:Y:S01]  /*1190*/  STS [R8], R7 ;  /* 0x0000000708007388 */ /* 0x0015e20000000800 */
[----:B-1----:R-:W-:-:S05]  /*11a0*/  IMAD.IADD R6, R6, 0x1, R7 ;  /* 0x0000000106067824 */ /* 0x002fca00078e0207 */
[----:B------:R2:W-:Y:S02]  /*11b0*/  STS [R9], R6 ;  /* 0x0000000609007388 */ /* 0x0005e40000000800 */
.L_x_22:
[----:B------:R-:W-:Y:S05]  /*11c0*/  BSYNC.RECONVERGENT B0 ;  /* 0x0000000000007941 */ /* 0x000fea0003800200 */
.L_x_21:
[----:B------:R-:W-:Y:S06]  /*11d0*/  BAR.SYNC.DEFER_BLOCKING 0x0 ;  /* 0x0000000000007b1d */ /* 0x000fec0000010000 */
[----:B------:R-:W-:Y:S04]  /*11e0*/  BSSY.RECONVERGENT B0, `(.L_x_23) ;  /* 0x0000014000007945 */ /* 0x000fe80003800200 */
[----:B------:R-:W-:Y:S05]  /*11f0*/  @P2 BRA `(.L_x_24) ;  /* 0x0000000000482947 */ /* 0x000fea0003800000 */
[----:B-12---:R-:W-:-:S05]  /*1200*/  MOV R7, 0xfffffff8 ;  /* 0xfffffff800077802 */ /* 0x006fca0000000f00 */
        /* <DEDUP_REMOVED lines=12> */
[----:B------:R-:W0:Y:S04]  /*12d0*/  LDS R7, [R9] ;  /* 0x0000000009077984 */ /* 0x000e280000000800 */
[----:B------:R-:W1:Y:S04]  /*12e0*/  LDS R6, [R8] ;  /* 0x0000000008067984 */ /* 0x000e680000000800 */
[----:B0-----:R3:W-:Y:S01]  /*12f0*/  STS [R8], R7 ;  /* 0x0000000708007388 */ /* 0x0017e20000000800 */
[----:B-1----:R-:W-:-:S05]  /*1300*/  IMAD.IADD R6, R6, 0x1, R7 ;  /* 0x0000000106067824 */ /* 0x002fca00078e0207 */
[----:B------:R3:W-:Y:S02]  /*1310*/  STS [R9], R6 ;  /* 0x0000000609007388 */ /* 0x0007e40000000800 */
.L_x_24:
[----:B------:R-:W-:Y:S05]  /*1320*/  BSYNC.RECONVERGENT B0 ;  /* 0x0000000000007941 */ /* 0x000fea0003800200 */
.L_x_23:
[----:B------:R-:W-:Y:S06]  /*1330*/  BAR.SYNC.DEFER_BLOCKING 0x0 ;  /* 0x0000000000007b1d */ /* 0x000fec0000010000 */
[----:B------:R-:W-:Y:S04]  /*1340*/  BSSY.RECONVERGENT B0, `(.L_x_25) ;  /* 0x0000013000007945 */ /* 0x000fe80003800200 */
[----:B------:R-:W-:Y:S05]  /*1350*/  @P6 BRA `(.L_x_26) ;  /* 0x0000000000446947 */ /* 0x000fea0003800000 */
[C---:B-123--:R-:W-:Y:S02]  /*1360*/  IADD3 R6, PT, PT, -R2.reuse, 0xfd, RZ ;  /* 0x000000fd02067810 */ /* 0x04efe40007ffe1ff */
[----:B------:R-:W-:Y:S02]  /*1370*/  IADD3 R2, PT, PT, -R2, 0xff, RZ ;  /* 0x000000ff02027810 */ /* 0x000fe40007ffe1ff */
[----:B------:R-:W-:Y:S01]  /*1380*/  SHF.R.U32.HI R8, RZ, 0x5, R6 ;  /* 0x00000005ff087819 */ /* 0x000fe20000011606 */
[----:B------:R-:W-:Y:S01]  /*1390*/  IMAD.SHL.U32 R6, R6, 0x4, RZ ;  /* 0x0000000406067824 */ /* 0x000fe200078e00ff */
[----:B------:R-:W-:Y:S01]  /*13a0*/  SHF.R.U32.HI R10, RZ, 0x5, R2 ;  /* 0x00000005ff0a7819 */ /* 0x000fe20000011602 */
[----:B------:R-:W-:Y:S02]  /*13b0*/  IMAD.SHL.U32 R2, R2, 0x4, RZ ;  /* 0x0000000402027824 */ /* 0x000fe400078e00ff */
[--C-:B------:R-:W-:Y:S01]  /*13c0*/  IMAD R8, R8, 0x84, R3.reuse ;  /* 0x0000008408087824 */ /* 0x100fe200078e0203 */
[----:B------:R-:W-:Y:S01]  /*13d0*/  LOP3.LUT R7, R6, 0x74, RZ, 0xc0, !PT ;  /* 0x0000007406077812 */ /* 0x000fe200078ec0ff */
[----:B------:R-:W-:Y:S01]  /*13e0*/  IMAD R10, R10, 0x84, R3 ;  /* 0x000000840a0a7824 */ /* 0x000fe200078e0203 */
[----:B0-----:R-:W-:-:S03]  /*13f0*/  LOP3.LUT R9, R2, 0x7c, RZ, 0xc0, !PT ;  /* 0x0000007c02097812 */ /* 0x001fc600078ec0ff */
[----:B------:R-:W-:Y:S01]  /*1400*/  IMAD.IADD R8, R8, 0x1, R7 ;  /* 0x0000000108087824 */ /* 0x000fe200078e0207 */
[----:B------:R-:W-:-:S04]  /*1410*/  IADD3 R9, PT, PT, R10, R9, RZ ;  /* 0x000000090a097210 */ /* 0x000fc80007ffe0ff */
[----:B------:R-:W-:Y:S04]  /*1420*/  LDS R2, [R8] ;  /* 0x0000000008027984 */ /* 0x000fe80000000800 */
[----:B------:R-:W0:Y:S02]  /*1430*/  LDS R7, [R9] ;  /* 0x0000000009077984 */ /* 0x000e240000000800 */
[----:B0-----:R-:W-:Y:S02]  /*1440*/  IMAD.IADD R2, R2, 0x1, R7 ;  /* 0x0000000102027824 */ /* 0x001fe400078e0207 */
[----:B------:R4:W-:Y:S04]  /*1450*/  STS [R8], R7 ;  /* 0x0000000708007388 */ /* 0x0009e80000000800 */
[----:B------:R4:W-:Y:S02]  /*1460*/  STS [R9], R2 ;  /* 0x0000000209007388 */ /* 0x0009e40000000800 */
.L_x_26:
[----:B------:R-:W-:Y:S05]  /*1470*/  BSYNC.RECONVERGENT B0 ;  /* 0x0000000000007941 */ /* 0x000fea0003800200 */
.L_x_25:
[----:B------:R-:W-:Y:S01]  /*1480*/  BAR.SYNC.DEFER_BLOCKING 0x0 ;  /* 0x0000000000007b1d */ /* 0x000fe20000010000 */
[----:B------:R-:W-:-:S05]  /*1490*/  ISETP.GT.U32.AND P0, PT, R0, 0x7f, PT ;  /* 0x0000007f0000780c */ /* 0x000fca0003f04070 */
[----:B------:R-:W-:Y:S08]  /*14a0*/  BSSY.RECONVERGENT B0, `(.L_x_27) ;  /* 0x0000014000007945 */ /* 0x000ff00003800200 */
[----:B------:R-:W-:Y:S05]  /*14b0*/  @P0 BRA `(.L_x_28) ;  /* 0x0000000000480947 */ /* 0x000fea0003800000 */
[----:B-1234-:R-:W-:-:S04]  /*14c0*/  IMAD.MOV.U32 R7, RZ, RZ, -0x2 ;  /* 0xfffffffeff077424 */ /* 0x01efc800078e00ff */
[----:B------:R-:W-:-:S04]  /*14d0*/  IMAD R7, R0, R7, 0xff ;  /* 0x000000ff00077424 */ /* 0x000fc800078e0207 */
[C---:B------:R-:W-:Y:S01]  /*14e0*/  VIADD R2, R7.reuse, 0xffffffff ;  /* 0xffffffff07027836 */ /* 0x040fe20000000000 */
[----:B------:R-:W-:Y:S01]  /*14f0*/  SHF.R.U32.HI R8, RZ, 0x5, R7 ;  /* 0x00000005ff087819 */ /* 0x000fe20000011607 */
[----:B------:R-:W-:-:S03]  /*1500*/  IMAD.SHL.U32 R7, R7, 0x4, RZ ;  /* 0x0000000407077824 */ /* 0x000fc600078e00ff */
[----:B------:R-:W-:Y:S01]  /*1510*/  SHF.R.U32.HI R6, RZ, 0x5, R2 ;  /* 0x00000005ff067819 */ /* 0x000fe20000011602 */
[--C-:B------:R-:W-:Y:S01]  /*1520*/  IMAD R8, R8, 0x84, R3.reuse ;  /* 0x0000008408087824 */ /* 0x100fe200078e0203 */
[----:B------:R-:W-:Y:S02]  /*1530*/  SHF.L.U32 R2, R2, 0x2, RZ ;  /* 0x0000000202027819 */ /* 0x000fe400000006ff */
[----:B0-----:R-:W-:Y:S01]  /*1540*/  LOP3.LUT R9, R7, 0x7c, RZ, 0xc0, !PT ;  /* 0x0000007c07097812 */ /* 0x001fe200078ec0ff */
[----:B------:R-:W-:Y:S01]  /*1550*/  IMAD R6, R6, 0x84, R3 ;  /* 0x0000008406067824 */ /* 0x000fe200078e0203 */
[----:B------:R-:W-:-:S03]  /*1560*/  LOP3.LUT R7, R2, 0x78, RZ, 0xc0, !PT ;  /* 0x0000007802077812 */ /* 0x000fc600078ec0ff */
[----:B------:R-:W-:Y:S02]  /*1570*/  IMAD.IADD R9, R8, 0x1, R9 ;  /* 0x0000000108097824 */ /* 0x000fe400078e0209 */
[----:B------:R-:W-:-:S03]  /*1580*/  IMAD.IADD R6, R6, 0x1, R7 ;  /* 0x0000000106067824 */ /* 0x000fc600078e0207 */
[----:B------:R-:W0:Y:S04]  /*1590*/  LDS R7, [R9] ;  /* 0x0000000009077984 */ /* 0x000e280000000800 */
[----:B------:R-:W1:Y:S04]  /*15a0*/  LDS R2, [R6] ;  /* 0x0000000006027984 */ /* 0x000e680000000800 */
[----:B0-----:R0:W-:Y:S01]  /*15b0*/  STS [R6], R7 ;  /* 0x0000000706007388 */ /* 0x0011e20000000800 */
[----:B-1----:R-:W-:-:S05]  /*15c0*/  IMAD.IADD R2, R2, 0x1, R7 ;  /* 0x0000000102027824 */ /* 0x002fca00078e0207 */
[----:B------:R0:W-:Y:S02]  /*15d0*/  STS [R9], R2 ;  /* 0x0000000209007388 */ /* 0x0001e40000000800 */
.L_x_28:
[----:B------:R-:W-:Y:S05]  /*15e0*/  BSYNC.RECONVERGENT B0 ;  /* 0x0000000000007941 */ /* 0x000fea0003800200 */
.L_x_27:
[----:B------:R-:W-:Y:S01]  /*15f0*/  BAR.SYNC.DEFER_BLOCKING 0x0 ;  /* 0x0000000000007b1d */ /* 0x000fe20000010000 */
[----:B------:R-:W-:-:S05]  /*1600*/  ISETP.NE.AND P0, PT, R0, RZ, PT ;  /* 0x000000ff0000720c */ /* 0x000fca0003f05270 */
[----:B------:R-:W-:Y:S01]  /*1610*/  BSSY.RECONVERGENT B0, `(.L_x_29) ;  /* 0x0000010000007945 */ /* 0x000fe20003800200 */
[----:B------:R-:W0:Y:S01]  /*1620*/  LDS R4, [R4] ;  /* 0x0000000004047984 */ /* 0x000e220000000800 */
[----:B------:R-:W-:Y:S06]  /*1630*/  BAR.SYNC.DEFER_BLOCKING 0x0 ;  /* 0x0000000000007b1d */ /* 0x000fec0000010000 */
[----:B------:R-:W-:Y:S05]  /*1640*/  @!P0 BRA `(.L_x_30) ;  /* 0x0000000000308947 */ /* 0x000fea0003800000 */
[----:B------:R-:W-:-:S13]  /*1650*/  ISETP.NE.AND P0, PT, R0, 0xff, PT ;  /* 0x000000ff0000780c */ /* 0x000fda0003f05270 */
[----:B01234-:R-:W0:Y:S02]  /*1660*/  @!P0 LDC.64 R6, c[0x0][0x380] ;  /* 0x0000e000ff068b82 */ /* 0x01fe240000000a00 */
[----:B0-----:R-:W2:Y:S01]  /*1670*/  @!P0 LDG.E R7, desc[UR4][R6.64+0x3fc] ;  /* 0x0003fc0406078981 */ /* 0x001ea2000c1e1900 */
[----:B------:R-:W-:-:S05]  /*1680*/  VIADD R0, R0, 0xffffffff ;  /* 0xffffffff00007836 */ /* 0x000fca0000000000 */
[----:B------:R-:W-:Y:S02]  /*1690*/  SHF.R.U32.HI R2, RZ, 0x5, R0 ;  /* 0x00000005ff027819 */ /* 0x000fe40000011600 */
[----:B------:R-:W-:-:S03]  /*16a0*/  SHF.L.U32 R0, R0, 0x2, RZ ;  /* 0x0000000200007819 */ /* 0x000fc600000006ff */
[----:B------:R-:W-:Y:S01]  /*16b0*/  IMAD R2, R2, 0x84, R3 ;  /* 0x0000008402027824 */ /* 0x000fe200078e0203 */
[----:B------:R-:W-:-:S05]  /*16c0*/  LOP3.LUT R3, R0, 0x7c, RZ, 0xc0, !PT ;  /* 0x0000007c00037812 */ /* 0x000fca00078ec0ff */
[----:B------:R-:W-:-:S05]  /*16d0*/  IMAD.IADD R3, R2, 0x1, R3 ;  /* 0x0000000102037824 */ /* 0x000fca00078e0203 */
[----:B------:R0:W-:Y:S01]  /*16e0*/  STS [R3], R4 ;  /* 0x0000000403007388 */ /* 0x0001e20000000800 */
[----:B--2---:R-:W-:-:S05]  /*16f0*/  @!P0 IMAD.IADD R0, R4, 0x1, R7 ;  /* 0x0000000104008824 */ /* 0x004fca00078e0207 */
[----:B------:R0:W-:Y:S02]  /*1700*/  @!P0 STS [R5+0x438], R0 ;  /* 0x0004380005008388 */ /* 0x0001e40000000800 */
.L_x_30:
[----:B------:R-:W-:Y:S05]  /*1710*/  BSYNC.RECONVERGENT B0 ;  /* 0x0000000000007941 */ /* 0x000fea0003800200 */
.L_x_29:
[----:B------:R-:W-:Y:S06]  /*1720*/  BAR.SYNC.DEFER_BLOCKING 0x0 ;  /* 0x0000000000007b1d */ /* 0x000fec0000010000 */
[----:B------:R-:W-:Y:S05]  /*1730*/  EXIT ;  /* 0x000000000000794d */ /* 0x000fea0003800000 */
.L_x_1:
[----:B------:R-:W-:Y:S02]  /*1740*/  HFMA2 R10, -RZ, RZ, 0, 1.5199184417724609375e-05 ;  /* 0x000000ffff0a7431 */ /* 0x000fe400000001ff */
[----:B------:R-:W-:Y:S02]  /*1750*/  IMAD.MOV.U32 R11, RZ, RZ, 0x4 ;  /* 0x00000004ff0b7424 */ /* 0x000fe400078e00ff */
[----:B------:R-:W-:-:S07]  /*1760*/  IMAD.MOV.U32 R12, RZ, RZ, 0x1f ;  /* 0x0000001fff0c7424 */ /* 0x000fce00078e00ff */
[----:B0-----:R-:W-:Y:S05]  /*1770*/  WARPSYNC.COLLECTIVE R10, `(.L_x_31) ;  /* 0x000000000a087348 */ /* 0x001fea0003c00000 */
[----:B0-----:R0:W1:Y:S02]  /*1780*/  SHFL.DOWN P0, R8, R7, R11, R12 ;  /* 0x0800000b07087389 */ /* 0x001064000000000c */
[----:B01----:R-:W-:Y:S05]  /*1790*/  ENDCOLLECTIVE ;  /* 0x000000000000791b */ /* 0x003fea0003800000 */
.L_x_31:
[----:B------:R-:W-:Y:S01]  /*17a0*/  IMAD.MOV.U32 R11, RZ, RZ, 0x2 ;  /* 0x00000002ff0b7424 */ /* 0x000fe200078e00ff */
[----:B------:R-:W-:-:S13]  /*17b0*/  ISETP.GE.U32.AND P0, PT, R0, 0x4, PT ;  /* 0x000000040000780c */ /* 0x000fda0003f06070 */
[----:B------:R-:W-:-:S07]  /*17c0*/  @!P0 VIMNMX R7, PT, PT, R7, R8, PT ;  /* 0x0000000807078248 */ /* 0x000fce0003fe0100 */
[----:B------:R-:W-:Y:S05]  /*17d0*/  WARPSYNC.COLLECTIVE R10, `(.L_x_32) ;  /* 0x000000000a087348 */ /* 0x000fea0003c00000 */
[----:B------:R0:W1:Y:S02]  /*17e0*/  SHFL.DOWN P0, R8, R7, R11, R12 ;  /* 0x0800000b07087389 */ /* 0x000064000000000c */
[----:B01----:R-:W-:Y:S05]  /*17f0*/  ENDCOLLECTIVE ;  /* 0x000000000000791b */ /* 0x003fea0003800000 */
.L_x_32:
[----:B------:R-:W-:Y:S01]  /*1800*/  IMAD.MOV.U32 R11, RZ, RZ, 0x1 ;  /* 0x00000001ff0b7424 */ /* 0x000fe200078e00ff */
[----:B------:R-:W-:-:S13]  /*1810*/  ISETP.GE.U32.AND P0, PT, R0, 0x2, PT ;  /* 0x000000020000780c */ /* 0x000fda0003f06070 */
[----:B------:R-:W-:-:S07]  /*1820*/  @!P0 VIMNMX R7, PT, PT, R7, R8, PT ;  /* 0x0000000807078248 */ /* 0x000fce0003fe0100 */
[----:B------:R-:W-:Y:S05]  /*1830*/  WARPSYNC.COLLECTIVE R10, `(.L_x_33) ;  /* 0x000000000a087348 */ /* 0x000fea0003c00000 */
[----:B------:R0:W1:Y:S02]  /*1840*/  SHFL.DOWN P0, R8, R7, R11, R12 ;  /* 0x0800000b07087389 */ /* 0x000064000000000c */
[----:B01----:R-:W-:Y:S05]  /*1850*/  ENDCOLLECTIVE ;  /* 0x000000000000791b */ /* 0x003fea0003800000 */
.L_x_33:
[----:B------:R-:W-:Y:S05]  /*1860*/  BRA `(.L_x_34) ;  /* 0xffffffe800c47947 */ /* 0x000fea000383ffff */
.L_x_35:
[----:B------:R-:W-:-:S00]  /*1870*/  BRA `(.L_x_35) ;  /* 0xfffffffc00fc7947 */ /* 0x000fc0000383ffff */
[----:B------:R-:W-:-:S00]  /*1880*/  NOP ;  /* 0x0000000000007918 */ /* 0x000fc00000000000 */
[----:B------:R-:W-:-:S00]  /*1890*/  NOP ;  /* 0x0000000000007918 */ /* 0x000fc00000000000 */
[----:B------:R-:W-:-:S00]  /*18a0*/  NOP ;  /* 0x0000000000007918 */ /* 0x000fc00000000000 */
[----:B------:R-:W-:-:S00]  /*18b0*/  NOP ;  /* 0x0000000000007918 */ /* 0x000fc00000000000 */
[----:B------:R-:W-:-:S00]  /*18c0*/  NOP ;  /* 0x0000000000007918 */ /* 0x000fc00000000000 */
[----:B------:R-:W-:-:S00]  /*18d0*/  NOP ;  /* 0x0000000000007918 */ /* 0x000fc00000000000 */
[----:B------:R-:W-:-:S00]  /*18e0*/  NOP ;  /* 0x0000000000007918 */ /* 0x000fc00000000000 */
[----:B------:R-:W-:-:S00]  /*18f0*/  NOP ;  /* 0x0000000000007918 */ /* 0x000fc00000000000 */
.L_x_36:


//--------------------- .nv.shared._Z14buildLutKernelPiPhi --------------------------
	.section	.nv.shared._Z14buildLutKernelPiPhi,"aw",@nobits
	.sectionflags	@""
	.align	4
.nv.shared._Z14buildLutKernelPiPhi:
	.zero		2112


//--------------------- .nv.shared.reserved.0     --------------------------
	.section	.nv.shared.reserved.0,"aw",@nobits
	.weak		__nv_reservedSMEM_offset_0_alias
	.size		__nv_reservedSMEM_offset_0_alias, 0, 64
	.other		__nv_reservedSMEM_offset_0_alias,@"STO_CUDA_RESERVED_SHARED STV_DEFAULT"
__nv_reservedSMEM_offset_0_alias:
	.zero		0
	.zero		64


//--------------------- .nv.constant0._Z14buildLutKernelPiPhi --------------------------
	.section	.nv.constant0._Z14buildLutKernelPiPhi,"a",@progbits
	.sectionflags	@""
	.align	4
.nv.constant0._Z14buildLutKernelPiPhi:
	.zero		916


//--------------------- SYMBOLS --------------------------

	.type		.nv.reservedSmem.offset0,@object
	.size		.nv.reservedSmem.offset0,0x4
	.type		.nv.reservedSmem.cap,@object
	.size		.nv.reservedSmem.cap,0x4
